// auto-generated by cutlass_sweep.gemm — config: {"arch": "sm_90", "cluster_m": 1, "cluster_n": 1, "dtype": "int8", "dtype_b": "int8", "layout": "nt", "stages": 7, "tile_k": 32, "tile_m": 128, "tile_n": 128}
#include "cutlass/cutlass.h"
#include "cutlass/gemm/collective/collective_builder.hpp"
#include "cutlass/gemm/device/gemm_universal_adapter.h"
#include "cutlass/gemm/kernel/gemm_universal.hpp"
#include "cutlass/epilogue/collective/collective_builder.hpp"

using ElemA = int8_t;
using ElemB = int8_t;
using ElemCD = int8_t;
using Acc  = int32_t;
using TileShape    = cute::Shape<cute::_128, cute::_128, cute::_32>;
using ClusterShape = cute::Shape<cute::_1, cute::_1, cute::_1>;

using CollectiveEpilogue = typename cutlass::epilogue::collective::CollectiveBuilder<
    cutlass::arch::Sm90, cutlass::arch::OpClassTensorOp,
    TileShape, ClusterShape,
    cutlass::epilogue::collective::EpilogueTileAuto,
    Acc, Acc,
    ElemCD, cutlass::layout::RowMajor, 128 / cutlass::sizeof_bits<ElemCD>::value,
    ElemCD, cutlass::layout::RowMajor, 128 / cutlass::sizeof_bits<ElemCD>::value,
    cutlass::epilogue::collective::EpilogueScheduleAuto
  >::CollectiveOp;

using CollectiveMainloop = typename cutlass::gemm::collective::CollectiveBuilder<
    cutlass::arch::Sm90, cutlass::arch::OpClassTensorOp,
    ElemA, cutlass::layout::RowMajor, 128 / cutlass::sizeof_bits<ElemA>::value,
    ElemB, cutlass::layout::ColumnMajor, 128 / cutlass::sizeof_bits<ElemB>::value,
    Acc,
    TileShape, ClusterShape,
    cutlass::gemm::collective::StageCount<7>,
    cutlass::gemm::collective::KernelScheduleAuto
  >::CollectiveOp;

using GemmKernel = cutlass::gemm::kernel::GemmUniversal<
    cute::Shape<int,int,int,int>,
    CollectiveMainloop,
    CollectiveEpilogue
>;
using Gemm = cutlass::gemm::device::GemmUniversalAdapter<GemmKernel>;

// Force the device kernel symbol into the cubin without needing a host main.
auto* _anchor = &cutlass::device_kernel<GemmKernel>;


// ===== COMPILED SASS (sm_90a) =====

	.target	sm_90a

	.elftype	@"ET_EXEC"


//--------------------- .note.nv.tkinfo           --------------------------
	.section	.note.nv.tkinfo,"",@"SHT_NOTE"
	.sectionflags	@"SHF_NOTE_NV_TKINFO"
	.tkinfo
        /*0018*/ 	.word	0x00000002
        /*0030*/ 	.string	""
        /*0030*/ 	.string	"ptxas"
        /*0030*/ 	.string	"Cuda compilation tools, release 13.0, V13.0.88"
        /*0030*/ 	.string	"Build cuda_13.0.r13.0/compiler.36424714_0"
        /*0030*/ 	.string	"-arch sm_90a -m 64 "



//--------------------- .note.nv.cuinfo           --------------------------
	.section	.note.nv.cuinfo,"",@"SHT_NOTE"
	.sectionflags	@"SHF_NOTE_NV_CUINFO"
        /*0018*/ 	.short	0x0002
        /*001a*/ 	.short	0x005a
        /*001c*/ 	.short	0x0082
	.zero		2


//--------------------- .nv.info                  --------------------------
	.section	.nv.info,"",@"SHT_CUDA_INFO"
	.align	4


	//----- nvinfo : EIATTR_REGCOUNT
	.align		4
        /*0000*/ 	.byte	0x04, 0x2f
        /*0002*/ 	.short	(.L_15 - .L_14)
	.align		4
.L_14:
        /*0004*/ 	.word	index@(_ZN7cutlass13device_kernelINS_4gemm6kernel13GemmUniversalIN4cute5tupleIJiiiiEEENS1_10collective13CollectiveMmaINS1_34MainloopSm90TmaGmmaWarpSpecializedILi7ENS5_IJNS4_1CILi1EEESB_SB_EEENS1_35KernelTmaWarpSpecializedCooperativeEEENS5_IJNSA_ILi128EEESF_NSA_ILi32EEEEEEaNS5_IJlSB_lEEEaSI_NS4_8TiledMMAINS4_8MMA_AtomIJNS4_4SM904GMMA27MMA_64x128x32_S32S8S8_SS_TNEEEENS4_6LayoutINS5_IJNSA_ILi2EEESB_SB_EEENS5_IJSB_NSA_ILi0EEESS_EEEEENS5_IJNS4_10UnderscoreESV_SV_EEEEENS4_13SM90_TMA_LOADENS4_14ComposedLayoutINS4_7SwizzleILi1ELi4ELi3EEENS4_18smem_ptr_flag_bitsILi8EEENSP_INS5_IJNSA_ILi8EEESG_EEENS5_IJSG_SB_EEEEEEEvNS4_8identityESY_S18_vS19_EENS_8epilogue10collective6detail29Sm90TmaWarpSpecializedAdapterINS1C_15DefaultEpilogueIaSI_SI_NS1B_6thread17LinearCombinationIaLi1EiiLNS1G_9ScaleType4KindE0ELNS_15FloatRoundStyleE2EaEENS1_15EpilogueDefaultEEEEEvvEEEEvNT_6ParamsE)
        /*0008*/ 	.word	0x000000a8


	//----- nvinfo : EIATTR_FRAME_SIZE
	.align		4
.L_15:
        /*000c*/ 	.byte	0x04, 0x11
        /*000e*/ 	.short	(.L_17 - .L_16)
	.align		4
.L_16:
        /*0010*/ 	.word	index@(_ZN7cutlass13device_kernelINS_4gemm6kernel13GemmUniversalIN4cute5tupleIJiiiiEEENS1_10collective13CollectiveMmaINS1_34MainloopSm90TmaGmmaWarpSpecializedILi7ENS5_IJNS4_1CILi1EEESB_SB_EEENS1_35KernelTmaWarpSpecializedCooperativeEEENS5_IJNSA_ILi128EEESF_NSA_ILi32EEEEEEaNS5_IJlSB_lEEEaSI_NS4_8TiledMMAINS4_8MMA_AtomIJNS4_4SM904GMMA27MMA_64x128x32_S32S8S8_SS_TNEEEENS4_6LayoutINS5_IJNSA_ILi2EEESB_SB_EEENS5_IJSB_NSA_ILi0EEESS_EEEEENS5_IJNS4_10UnderscoreESV_SV_EEEEENS4_13SM90_TMA_LOADENS4_14ComposedLayoutINS4_7SwizzleILi1ELi4ELi3EEENS4_18smem_ptr_flag_bitsILi8EEENSP_INS5_IJNSA_ILi8EEESG_EEENS5_IJSG_SB_EEEEEEEvNS4_8identityESY_S18_vS19_EENS_8epilogue10collective6detail29Sm90TmaWarpSpecializedAdapterINS1C_15DefaultEpilogueIaSI_SI_NS1B_6thread17LinearCombinationIaLi1EiiLNS1G_9ScaleType4KindE0ELNS_15FloatRoundStyleE2EaEENS1_15EpilogueDefaultEEEEEvvEEEEvNT_6ParamsE)
        /*0014*/ 	.word	0x00000000


	//----- nvinfo : EIATTR_MIN_STACK_SIZE
	.align		4
.L_17:
        /*0018*/ 	.byte	0x04, 0x12
        /*001a*/ 	.short	(.L_19 - .L_18)
	.align		4
.L_18:
        /*001c*/ 	.word	index@(_ZN7cutlass13device_kernelINS_4gemm6kernel13GemmUniversalIN4cute5tupleIJiiiiEEENS1_10collective13CollectiveMmaINS1_34MainloopSm90TmaGmmaWarpSpecializedILi7ENS5_IJNS4_1CILi1EEESB_SB_EEENS1_35KernelTmaWarpSpecializedCooperativeEEENS5_IJNSA_ILi128EEESF_NSA_ILi32EEEEEEaNS5_IJlSB_lEEEaSI_NS4_8TiledMMAINS4_8MMA_AtomIJNS4_4SM904GMMA27MMA_64x128x32_S32S8S8_SS_TNEEEENS4_6LayoutINS5_IJNSA_ILi2EEESB_SB_EEENS5_IJSB_NSA_ILi0EEESS_EEEEENS5_IJNS4_10UnderscoreESV_SV_EEEEENS4_13SM90_TMA_LOADENS4_14ComposedLayoutINS4_7SwizzleILi1ELi4ELi3EEENS4_18smem_ptr_flag_bitsILi8EEENSP_INS5_IJNSA_ILi8EEESG_EEENS5_IJSG_SB_EEEEEEEvNS4_8identityESY_S18_vS19_EENS_8epilogue10collective6detail29Sm90TmaWarpSpecializedAdapterINS1C_15DefaultEpilogueIaSI_SI_NS1B_6thread17LinearCombinationIaLi1EiiLNS1G_9ScaleType4KindE0ELNS_15FloatRoundStyleE2EaEENS1_15EpilogueDefaultEEEEEvvEEEEvNT_6ParamsE)
        /*0020*/ 	.word	0x00000000
.L_19:


//--------------------- .nv.compat                --------------------------
	.section	.nv.compat,"",@"SHT_CUDA_COMPAT_INFO"
	.align	4
        /*0000*/ 	.byte	0x02, 0x09, 0x01, 0x00, 0x02, 0x02, 0x04, 0x00, 0x02, 0x05, 0x05, 0x00, 0x03, 0x07, 0x01, 0x01
        /*0010*/ 	.byte	0x02, 0x03, 0x01, 0x00, 0x02, 0x06, 0x01, 0x00, 0x04, 0x0b, 0x08, 0x00, 0x00, 0x00, 0x00, 0x00
        /*0020*/ 	.byte	0x00, 0x00, 0x00, 0x00


//--------------------- .nv.info._ZN7cutlass13device_kernelINS_4gemm6kernel13GemmUniversalIN4cute5tupleIJiiiiEEENS1_10collective13CollectiveMmaINS1_34MainloopSm90TmaGmmaWarpSpecializedILi7ENS5_IJNS4_1CILi1EEESB_SB_EEENS1_35KernelTmaWarpSpecializedCooperativeEEENS5_IJNSA_ILi128EEESF_NSA_ILi32EEEEEEaNS5_IJlSB_lEEEaSI_NS4_8TiledMMAINS4_8MMA_AtomIJNS4_4SM904GMMA27MMA_64x128x32_S32S8S8_SS_TNEEEENS4_6LayoutINS5_IJNSA_ILi2EEESB_SB_EEENS5_IJSB_NSA_ILi0EEESS_EEEEENS5_IJNS4_10UnderscoreESV_SV_EEEEENS4_13SM90_TMA_LOADENS4_14ComposedLayoutINS4_7SwizzleILi1ELi4ELi3EEENS4_18smem_ptr_flag_bitsILi8EEENSP_INS5_IJNSA_ILi8EEESG_EEENS5_IJSG_SB_EEEEEEEvNS4_8identityESY_S18_vS19_EENS_8epilogue10collective6detail29Sm90TmaWarpSpecializedAdapterINS1C_15DefaultEpilogueIaSI_SI_NS1B_6thread17LinearCombinationIaLi1EiiLNS1G_9ScaleType4KindE0ELNS_15FloatRoundStyleE2EaEENS1_15EpilogueDefaultEEEEEvvEEEEvNT_6ParamsE --------------------------
	.section	.nv.info._ZN7cutlass13device_kernelINS_4gemm6kernel13GemmUniversalIN4cute5tupleIJiiiiEEENS1_10collective13CollectiveMmaINS1_34MainloopSm90TmaGmmaWarpSpecializedILi7ENS5_IJNS4_1CILi1EEESB_SB_EEENS1_35KernelTmaWarpSpecializedCooperativeEEENS5_IJNSA_ILi128EEESF_NSA_ILi32EEEEEEaNS5_IJlSB_lEEEaSI_NS4_8TiledMMAINS4_8MMA_AtomIJNS4_4SM904GMMA27MMA_64x128x32_S32S8S8_SS_TNEEEENS4_6LayoutINS5_IJNSA_ILi2EEESB_SB_EEENS5_IJSB_NSA_ILi0EEESS_EEEEENS5_IJNS4_10UnderscoreESV_SV_EEEEENS4_13SM90_TMA_LOADENS4_14ComposedLayoutINS4_7SwizzleILi1ELi4ELi3EEENS4_18smem_ptr_flag_bitsILi8EEENSP_INS5_IJNSA_ILi8EEESG_EEENS5_IJSG_SB_EEEEEEEvNS4_8identityESY_S18_vS19_EENS_8epilogue10collective6detail29Sm90TmaWarpSpecializedAdapterINS1C_15DefaultEpilogueIaSI_SI_NS1B_6thread17LinearCombinationIaLi1EiiLNS1G_9ScaleType4KindE0ELNS_15FloatRoundStyleE2EaEENS1_15EpilogueDefaultEEEEEvvEEEEvNT_6ParamsE,"",@"SHT_CUDA_INFO"
	.sectionflags	@""
	.align	4


	//----- nvinfo : EIATTR_CUDA_API_VERSION
	.align		4
        /*0000*/ 	.byte	0x04, 0x37
        /*0002*/ 	.short	(.L_21 - .L_20)
.L_20:
        /*0004*/ 	.word	0x00000082


	//----- nvinfo : EIATTR_KPARAM_INFO
	.align		4
.L_21:
        /*0008*/ 	.byte	0x04, 0x17
        /*000a*/ 	.short	(.L_23 - .L_22)
.L_22:
        /*000c*/ 	.word	0x00000000
        /*0010*/ 	.short	0x0000
        /*0012*/ 	.short	0x0070
        /*0014*/ 	.byte	0x00, 0xf0, 0x01, 0x10


	//----- nvinfo : EIATTR_SPARSE_MMA_MASK
	.align		4
.L_23:
        /*0018*/ 	.byte	0x03, 0x50
        /*001a*/ 	.short	0x0000


	//----- nvinfo : EIATTR_MAXREG_COUNT
	.align		4
        /*001c*/ 	.byte	0x03, 0x1b
        /*001e*/ 	.short	0x00a8


	//----- nvinfo : EIATTR_NUM_BARRIERS
	.align		4
        /*0020*/ 	.byte	0x02, 0x4c
        /*0022*/ 	.byte	0x01
	.zero		1


	//----- nvinfo : EIATTR_EXTERNS
	.align		4
        /*0024*/ 	.byte	0x04, 0x0f
        /*0026*/ 	.short	(.L_25 - .L_24)


	//   ....[0]....
	.align		4
.L_24:
        /*0028*/ 	.word	index@(__assertfail)


	//----- nvinfo : EIATTR_MERCURY_ISA_VERSION
	.align		4
.L_25:
        /*002c*/ 	.byte	0x03, 0x5f
        /*002e*/ 	.short	0x0101


	//----- nvinfo : EIATTR_INT_WARP_WIDE_INSTR_OFFSETS
	.align		4
        /*0030*/ 	.byte	0x04, 0x31
        /*0032*/ 	.short	(.L_27 - .L_26)


	//   ....[0]....
.L_26:
        /*0034*/ 	.word	0x00000450


	//   ....[1]....
        /*0038*/ 	.word	0x00000460


	//   ....[2]....
        /*003c*/ 	.word	0x00000520


	//----- nvinfo : EIATTR_COOP_GROUP_MASK_REGIDS
	.align		4
.L_27:
        /*0040*/ 	.byte	0x04, 0x29
        /*0042*/ 	.short	(.L_29 - .L_28)


	//   ....[0]....
.L_28:
        /*0044*/ 	.word	0xffffffff


	//   ....[1]....
        /*0048*/ 	.word	0xffffffff


	//   ....[2]....
        /*004c*/ 	.word	0xffffffff


	//   ....[3]....
        /*0050*/ 	.word	0xffffffff


	//   ....[4]....
        /*0054*/ 	.word	0xffffffff


	//----- nvinfo : EIATTR_COOP_GROUP_INSTR_OFFSETS
	.align		4
.L_29:
        /*0058*/ 	.byte	0x04, 0x28
        /*005a*/ 	.short	(.L_31 - .L_30)


	//   ....[0]....
.L_30:
        /*005c*/ 	.word	0x00000060


	//   ....[1]....
        /*0060*/ 	.word	0x00000070


	//   ....[2]....
        /*0064*/ 	.word	0x00000130


	//   ....[3]....
        /*0068*/ 	.word	0x00000320


	//   ....[4]....
        /*006c*/ 	.word	0x000011c0


	//----- nvinfo : EIATTR_REG_RECONFIG
	.align		4
.L_31:
        /*0070*/ 	.byte	0x01, 0x54
	.zero		2


	//----- nvinfo : EIATTR_SYSCALL_OFFSETS
	.align		4
        /*0074*/ 	.byte	0x04, 0x46
        /*0076*/ 	.short	(.L_33 - .L_32)


	//   ....[0]....
.L_32:
        /*0078*/ 	.word	0x000013b0


	//----- nvinfo : EIATTR_MBARRIER_INSTR_OFFSETS
	.align		4
.L_33:
        /*007c*/ 	.byte	0x04, 0x39
        /*007e*/ 	.short	(.L_35 - .L_34)


	//   ....[0]....
.L_34:
        /*0080*/ 	.word	0x00000230
        /*0084*/ 	.word	0x000000ff
        /*0088*/ 	.word	0x00000000
        /*008c*/ 	.short	0x0100
        /*008e*/ 	.byte	0x08
	.zero		1


	//   ....[1]....
        /*0090*/ 	.word	0x00000240
        /*0094*/ 	.word	0x000000ff
        /*0098*/ 	.word	0x00000038
        /*009c*/ 	.short	0x0100
        /*009e*/ 	.byte	0x08
	.zero		1


	//   ....[2]....
        /*00a0*/ 	.word	0x00000250
        /*00a4*/ 	.word	0x000000ff
        /*00a8*/ 	.word	0x00000008
        /*00ac*/ 	.short	0x0100
        /*00ae*/ 	.byte	0x08
	.zero		1


	//   ....[3]....
        /*00b0*/ 	.word	0x00000260
        /*00b4*/ 	.word	0x000000ff
        /*00b8*/ 	.word	0x00000040
        /*00bc*/ 	.short	0x0100
        /*00be*/ 	.byte	0x08
	.zero		1


	//   ....[4]....
        /*00c0*/ 	.word	0x00000270
        /*00c4*/ 	.word	0x000000ff
        /*00c8*/ 	.word	0x00000010
        /*00cc*/ 	.short	0x0100
        /*00ce*/ 	.byte	0x08
	.zero		1


	//   ....[5]....
        /*00d0*/ 	.word	0x00000280
        /*00d4*/ 	.word	0x000000ff
        /*00d8*/ 	.word	0x00000048
        /*00dc*/ 	.short	0x0100
        /*00de*/ 	.byte	0x08
	.zero		1


	//   ....[6]....
        /*00e0*/ 	.word	0x00000290
        /*00e4*/ 	.word	0x000000ff
        /*00e8*/ 	.word	0x00000018
        /*00ec*/ 	.short	0x0100
        /*00ee*/ 	.byte	0x08
	.zero		1


	//   ....[7]....
        /*00f0*/ 	.word	0x000002a0
        /*00f4*/ 	.word	0x000000ff
        /*00f8*/ 	.word	0x00000050
        /*00fc*/ 	.short	0x0100
        /*00fe*/ 	.byte	0x08
	.zero		1


	//   ....[8]....
        /*0100*/ 	.word	0x000002b0
        /*0104*/ 	.word	0x000000ff
        /*0108*/ 	.word	0x00000020
        /*010c*/ 	.short	0x0100
        /*010e*/ 	.byte	0x08
	.zero		1


	//   ....[9]....
        /*0110*/ 	.word	0x000002c0
        /*0114*/ 	.word	0x000000ff
        /*0118*/ 	.word	0x00000058
        /*011c*/ 	.short	0x0100
        /*011e*/ 	.byte	0x08
	.zero		1


	//   ....[10]....
        /*0120*/ 	.word	0x000002d0
        /*0124*/ 	.word	0x000000ff
        /*0128*/ 	.word	0x00000028
        /*012c*/ 	.short	0x0100
        /*012e*/ 	.byte	0x08
	.zero		1


	//   ....[11]....
        /*0130*/ 	.word	0x000002e0
        /*0134*/ 	.word	0x000000ff
        /*0138*/ 	.word	0x00000060
        /*013c*/ 	.short	0x0100
        /*013e*/ 	.byte	0x08
	.zero		1


	//   ....[12]....
        /*0140*/ 	.word	0x000002f0
        /*0144*/ 	.word	0x000000ff
        /*0148*/ 	.word	0x00000030
        /*014c*/ 	.short	0x0100
        /*014e*/ 	.byte	0x08
	.zero		1


	//   ....[13]....
        /*0150*/ 	.word	0x00000300
        /*0154*/ 	.word	0x000000ff
        /*0158*/ 	.word	0x00000068
        /*015c*/ 	.short	0x0100
        /*015e*/ 	.byte	0x08
	.zero		1


	//   ....[14]....
        /*0160*/ 	.word	0x000005a0
        /*0164*/ 	.word	0x000000ff
        /*0168*/ 	.word	0x00000080
        /*016c*/ 	.short	0x0100
        /*016e*/ 	.byte	0x08
	.zero		1


	//   ....[15]....
        /*0170*/ 	.word	0x00000620
        /*0174*/ 	.word	0x000000ff
        /*0178*/ 	.word	0x00000088
        /*017c*/ 	.short	0x0100
        /*017e*/ 	.byte	0x08
	.zero		1


	//   ....[16]....
        /*0180*/ 	.word	0x00001480
        /*0184*/ 	.word	0x00000003
        /*0188*/ 	.word	0x00000000
        /*018c*/ 	.short	0x010a
        /*018e*/ 	.byte	0x3f
	.zero		1


	//   ....[17]....
        /*0190*/ 	.word	0x000014e0
        /*0194*/ 	.word	0x00000003
        /*0198*/ 	.word	0x00000000
        /*019c*/ 	.short	0x010a
        /*019e*/ 	.byte	0x3f
	.zero		1


	//   ....[18]....
        /*01a0*/ 	.word	0x000016f0
        /*01a4*/ 	.word	0x00000005
        /*01a8*/ 	.word	0x00000000
        /*01ac*/ 	.short	0x010a
        /*01ae*/ 	.byte	0x3f
	.zero		1


	//   ....[19]....
        /*01b0*/ 	.word	0x00001730
        /*01b4*/ 	.word	0x00000005
        /*01b8*/ 	.word	0x00000000
        /*01bc*/ 	.short	0x010a
        /*01be*/ 	.byte	0x3f
	.zero		1


	//   ....[20]....
        /*01c0*/ 	.word	0x00001820
        /*01c4*/ 	.word	0x00000004
        /*01c8*/ 	.word	0x00000000
        /*01cc*/ 	.short	0x0101
        /*01ce*/ 	.byte	0x3f
	.zero		1


	//   ....[21]....
        /*01d0*/ 	.word	0x00001a00
        /*01d4*/ 	.word	0x00000000
        /*01d8*/ 	.word	0x00000000
        /*01dc*/ 	.short	0x0101
        /*01de*/ 	.byte	0x3f
	.zero		1


	//   ....[22]....
        /*01e0*/ 	.word	0x00005dc0
        /*01e4*/ 	.word	0x0000000e
        /*01e8*/ 	.word	0x00000038
        /*01ec*/ 	.short	0x010a
        /*01ee*/ 	.byte	0x3f
	.zero		1


	//   ....[23]....
        /*01f0*/ 	.word	0x00006190
        /*01f4*/ 	.word	0x00000006
        /*01f8*/ 	.word	0x00000088
        /*01fc*/ 	.short	0x0101
        /*01fe*/ 	.byte	0x3f
	.zero		1


	//   ....[24]....
        /*0200*/ 	.word	0x00006870
        /*0204*/ 	.word	0x00000007
        /*0208*/ 	.word	0x00000000
        /*020c*/ 	.short	0x010a
        /*020e*/ 	.byte	0x3f
	.zero		1


	//   ....[25]....
        /*0210*/ 	.word	0x000068f0
        /*0214*/ 	.word	0x00000009
        /*0218*/ 	.word	0x00000000
        /*021c*/ 	.short	0x010a
        /*021e*/ 	.byte	0x3f
	.zero		1


	//   ....[26]....
        /*0220*/ 	.word	0x00006980
        /*0224*/ 	.word	0x00000006
        /*0228*/ 	.word	0x00000000
        /*022c*/ 	.short	0x010a
        /*022e*/ 	.byte	0x3f
	.zero		1


	//   ....[27]....
        /*0230*/ 	.word	0x00006a10
        /*0234*/ 	.word	0x00000009
        /*0238*/ 	.word	0x00000000
        /*023c*/ 	.short	0x010a
        /*023e*/ 	.byte	0x3f
	.zero		1


	//   ....[28]....
        /*0240*/ 	.word	0x00006aa0
        /*0244*/ 	.word	0x00000006
        /*0248*/ 	.word	0x00000000
        /*024c*/ 	.short	0x010a
        /*024e*/ 	.byte	0x3f
	.zero		1


	//   ....[29]....
        /*0250*/ 	.word	0x00006b30
        /*0254*/ 	.word	0x00000009
        /*0258*/ 	.word	0x00000000
        /*025c*/ 	.short	0x010a
        /*025e*/ 	.byte	0x3f
	.zero		1


	//   ....[30]....
        /*0260*/ 	.word	0x00006bc0
        /*0264*/ 	.word	0x00000003
        /*0268*/ 	.word	0x00000000
        /*026c*/ 	.short	0x010a
        /*026e*/ 	.byte	0x3f
	.zero		1


	//   ....[31]....
        /*0270*/ 	.word	0x00006c20
        /*0274*/ 	.word	0x00000003
        /*0278*/ 	.word	0x00000000
        /*027c*/ 	.short	0x010a
        /*027e*/ 	.byte	0x3f
	.zero		1


	//   ....[32]....
        /*0280*/ 	.word	0x00006c70
        /*0284*/ 	.word	0x00000005
        /*0288*/ 	.word	0x00000000
        /*028c*/ 	.short	0x010a
        /*028e*/ 	.byte	0x3f
	.zero		1


	//   ....[33]....
        /*0290*/ 	.word	0x00006d40
        /*0294*/ 	.word	0x0000000e
        /*0298*/ 	.word	0x00000038
        /*029c*/ 	.short	0x010a
        /*029e*/ 	.byte	0x3f
	.zero		1


	//   ....[34]....
        /*02a0*/ 	.word	0x00006e10
        /*02a4*/ 	.word	0x00000007
        /*02a8*/ 	.word	0x00000000
        /*02ac*/ 	.short	0x010a
        /*02ae*/ 	.byte	0x3f
	.zero		1


	//   ....[35]....
        /*02b0*/ 	.word	0x00006e60
        /*02b4*/ 	.word	0x00000009
        /*02b8*/ 	.word	0x00000000
        /*02bc*/ 	.short	0x010a
        /*02be*/ 	.byte	0x3f
	.zero		1


	//   ....[36]....
        /*02c0*/ 	.word	0x00006eb0
        /*02c4*/ 	.word	0x00000006
        /*02c8*/ 	.word	0x00000000
        /*02cc*/ 	.short	0x010a
        /*02ce*/ 	.byte	0x3f
	.zero		1


	//   ....[37]....
        /*02d0*/ 	.word	0x00006f00
        /*02d4*/ 	.word	0x00000009
        /*02d8*/ 	.word	0x00000000
        /*02dc*/ 	.short	0x010a
        /*02de*/ 	.byte	0x3f
	.zero		1


	//   ....[38]....
        /*02e0*/ 	.word	0x00006f50
        /*02e4*/ 	.word	0x00000006
        /*02e8*/ 	.word	0x00000000
        /*02ec*/ 	.short	0x010a
        /*02ee*/ 	.byte	0x3f
	.zero		1


	//   ....[39]....
        /*02f0*/ 	.word	0x00006fa0
        /*02f4*/ 	.word	0x00000009
        /*02f8*/ 	.word	0x00000000
        /*02fc*/ 	.short	0x010a
        /*02fe*/ 	.byte	0x3f
	.zero		1


	//----- nvinfo : EIATTR_NUM_MBARRIERS
	.align		4
.L_35:
        /*0300*/ 	.byte	0x03, 0x38
        /*0302*/ 	.short	0x0010


	//----- nvinfo : EIATTR_EXIT_INSTR_OFFSETS
	.align		4
        /*0304*/ 	.byte	0x04, 0x1c
        /*0306*/ 	.short	(.L_37 - .L_36)


	//   ....[0]....
.L_36:
        /*0308*/ 	.word	0x000006c0


	//   ....[1]....
        /*030c*/ 	.word	0x00000f80


	//   ....[2]....
        /*0310*/ 	.word	0x000054a0


	//   ....[3]....
        /*0314*/ 	.word	0x00005ad0


	//   ....[4]....
        /*0318*/ 	.word	0x00006c10


	//----- nvinfo : EIATTR_MAX_THREADS
	.align		4
.L_37:
        /*031c*/ 	.byte	0x04, 0x05
        /*031e*/ 	.short	(.L_39 - .L_38)
.L_38:
        /*0320*/ 	.word	0x00000180
        /*0324*/ 	.word	0x00000001
        /*0328*/ 	.word	0x00000001


	//----- nvinfo : EIATTR_CRS_STACK_SIZE
	.align		4
.L_39:
        /*032c*/ 	.byte	0x04, 0x1e
        /*032e*/ 	.short	(.L_41 - .L_40)
.L_40:
        /*0330*/ 	.word	0x00000000


	//----- nvinfo : EIATTR_CBANK_PARAM_SIZE
	.align		4
.L_41:
        /*0334*/ 	.byte	0x03, 0x19
        /*0336*/ 	.short	0x0470


	//----- nvinfo : EIATTR_PARAM_CBANK
	.align		4
        /*0338*/ 	.byte	0x04, 0x0a
        /*033a*/ 	.short	(.L_43 - .L_42)
	.align		4
.L_42:
        /*033c*/ 	.word	index@(.nv.constant0._ZN7cutlass13device_kernelINS_4gemm6kernel13GemmUniversalIN4cute5tupleIJiiiiEEENS1_10collective13CollectiveMmaINS1_34MainloopSm90TmaGmmaWarpSpecializedILi7ENS5_IJNS4_1CILi1EEESB_SB_EEENS1_35KernelTmaWarpSpecializedCooperativeEEENS5_IJNSA_ILi128EEESF_NSA_ILi32EEEEEEaNS5_IJlSB_lEEEaSI_NS4_8TiledMMAINS4_8MMA_AtomIJNS4_4SM904GMMA27MMA_64x128x32_S32S8S8_SS_TNEEEENS4_6LayoutINS5_IJNSA_ILi2EEESB_SB_EEENS5_IJSB_NSA_ILi0EEESS_EEEEENS5_IJNS4_10UnderscoreESV_SV_EEEEENS4_13SM90_TMA_LOADENS4_14ComposedLayoutINS4_7SwizzleILi1ELi4ELi3EEENS4_18smem_ptr_flag_bitsILi8EEENSP_INS5_IJNSA_ILi8EEESG_EEENS5_IJSG_SB_EEEEEEEvNS4_8identityESY_S18_vS19_EENS_8epilogue10collective6detail29Sm90TmaWarpSpecializedAdapterINS1C_15DefaultEpilogueIaSI_SI_NS1B_6thread17LinearCombinationIaLi1EiiLNS1G_9ScaleType4KindE0ELNS_15FloatRoundStyleE2EaEENS1_15EpilogueDefaultEEEEEvvEEEEvNT_6ParamsE)
        /*0340*/ 	.short	0x0210
        /*0342*/ 	.short	0x0470


	//----- nvinfo : EIATTR_SW_WAR
	.align		4
.L_43:
        /*0344*/ 	.byte	0x04, 0x36
        /*0346*/ 	.short	(.L_45 - .L_44)
.L_44:
        /*0348*/ 	.word	0x00000008
.L_45:


//--------------------- .nv.callgraph             --------------------------
	.section	.nv.callgraph,"",@"SHT_CUDA_CALLGRAPH"
	.align	4
	.sectionentsize	8
	.align		4
        /*0000*/ 	.word	0x00000000
	.align		4
        /*0004*/ 	.word	0xffffffff
	.align		4
        /*0008*/ 	.word	index@(_ZN7cutlass13device_kernelINS_4gemm6kernel13GemmUniversalIN4cute5tupleIJiiiiEEENS1_10collective13CollectiveMmaINS1_34MainloopSm90TmaGmmaWarpSpecializedILi7ENS5_IJNS4_1CILi1EEESB_SB_EEENS1_35KernelTmaWarpSpecializedCooperativeEEENS5_IJNSA_ILi128EEESF_NSA_ILi32EEEEEEaNS5_IJlSB_lEEEaSI_NS4_8TiledMMAINS4_8MMA_AtomIJNS4_4SM904GMMA27MMA_64x128x32_S32S8S8_SS_TNEEEENS4_6LayoutINS5_IJNSA_ILi2EEESB_SB_EEENS5_IJSB_NSA_ILi0EEESS_EEEEENS5_IJNS4_10UnderscoreESV_SV_EEEEENS4_13SM90_TMA_LOADENS4_14ComposedLayoutINS4_7SwizzleILi1ELi4ELi3EEENS4_18smem_ptr_flag_bitsILi8EEENSP_INS5_IJNSA_ILi8EEESG_EEENS5_IJSG_SB_EEEEEEEvNS4_8identityESY_S18_vS19_EENS_8epilogue10collective6detail29Sm90TmaWarpSpecializedAdapterINS1C_15DefaultEpilogueIaSI_SI_NS1B_6thread17LinearCombinationIaLi1EiiLNS1G_9ScaleType4KindE0ELNS_15FloatRoundStyleE2EaEENS1_15EpilogueDefaultEEEEEvvEEEEvNT_6ParamsE)
	.align		4
        /*000c*/ 	.word	index@(__assertfail)
	.align		4
        /*0010*/ 	.word	0x00000000
	.align		4
        /*0014*/ 	.word	0xfffffffe
	.align		4
        /*0018*/ 	.word	0x00000000
	.align		4
        /*001c*/ 	.word	0xfffffffd
	.align		4
        /*0020*/ 	.word	0x00000000
	.align		4
        /*0024*/ 	.word	0xfffffffc


//--------------------- .nv.constant4             --------------------------
	.section	.nv.constant4,"a",@progbits
	.align	8
	.align		8
.nv.constant4:
        /*0000*/ 	.dword	__assertfail
	.align		8
        /*0008*/ 	.dword	__unnamed_1
	.align		8
        /*0010*/ 	.dword	_ZN40_INTERNAL_31fb8881_4_k_cu_5d2ab14a_301994cuda3std3__45__cpo5beginE
	.align		8
        /*0018*/ 	.dword	_ZN40_INTERNAL_31fb8881_4_k_cu_5d2ab14a_301994cuda3std3__45__cpo3endE
	.align		8
        /*0020*/ 	.dword	_ZN40_INTERNAL_31fb8881_4_k_cu_5d2ab14a_301994cuda3std3__45__cpo6cbeginE
	.align		8
        /*0028*/ 	.dword	_ZN40_INTERNAL_31fb8881_4_k_cu_5d2ab14a_301994cuda3std3__45__cpo4cendE
	.align		8
        /*0030*/ 	.dword	_ZN40_INTERNAL_31fb8881_4_k_cu_5d2ab14a_301994cuda3std3__442_GLOBAL__N__31fb8881_4_k_cu_5d2ab14a_301996ignoreE
	.align		8
        /*0038*/ 	.dword	_ZN40_INTERNAL_31fb8881_4_k_cu_5d2ab14a_301994cuda3std3__419piecewise_constructE
	.align		8
        /*0040*/ 	.dword	_ZN40_INTERNAL_31fb8881_4_k_cu_5d2ab14a_301994cuda3std3__48in_placeE
	.align		8
        /*0048*/ 	.dword	_ZN40_INTERNAL_31fb8881_4_k_cu_5d2ab14a_301994cuda3std6ranges3__45__cpo4swapE
	.align		8
        /*0050*/ 	.dword	_ZN40_INTERNAL_31fb8881_4_k_cu_5d2ab14a_301994cuda3std6ranges3__45__cpo9iter_moveE
	.align		8
        /*0058*/ 	.dword	_ZN40_INTERNAL_31fb8881_4_k_cu_5d2ab14a_301994cute7productE
	.align		8
        /*0060*/ 	.dword	_ZN40_INTERNAL_31fb8881_4_k_cu_5d2ab14a_301994cute1_E
	.align		8
        /*0068*/ 	.dword	$str$22
	.align		8
        /*0070*/ 	.dword	$str$23


//--------------------- .text._ZN7cutlass13device_kernelINS_4gemm6kernel13GemmUniversalIN4cute5tupleIJiiiiEEENS1_10collective13CollectiveMmaINS1_34MainloopSm90TmaGmmaWarpSpecializedILi7ENS5_IJNS4_1CILi1EEESB_SB_EEENS1_35KernelTmaWarpSpecializedCooperativeEEENS5_IJNSA_ILi128EEESF_NSA_ILi32EEEEEEaNS5_IJlSB_lEEEaSI_NS4_8TiledMMAINS4_8MMA_AtomIJNS4_4SM904GMMA27MMA_64x128x32_S32S8S8_SS_TNEEEENS4_6LayoutINS5_IJNSA_ILi2EEESB_SB_EEENS5_IJSB_NSA_ILi0EEESS_EEEEENS5_IJNS4_10UnderscoreESV_SV_EEEEENS4_13SM90_TMA_LOADENS4_14ComposedLayoutINS4_7SwizzleILi1ELi4ELi3EEENS4_18smem_ptr_flag_bitsILi8EEENSP_INS5_IJNSA_ILi8EEESG_EEENS5_IJSG_SB_EEEEEEEvNS4_8identityESY_S18_vS19_EENS_8epilogue10collective6detail29Sm90TmaWarpSpecializedAdapterINS1C_15DefaultEpilogueIaSI_SI_NS1B_6thread17LinearCombinationIaLi1EiiLNS1G_9ScaleType4KindE0ELNS_15FloatRoundStyleE2EaEENS1_15EpilogueDefaultEEEEEvvEEEEvNT_6ParamsE --------------------------
	.section	.text._ZN7cutlass13device_kernelINS_4gemm6kernel13GemmUniversalIN4cute5tupleIJiiiiEEENS1_10collective13CollectiveMmaINS1_34MainloopSm90TmaGmmaWarpSpecializedILi7ENS5_IJNS4_1CILi1EEESB_SB_EEENS1_35KernelTmaWarpSpecializedCooperativeEEENS5_IJNSA_ILi128EEESF_NSA_ILi32EEEEEEaNS5_IJlSB_lEEEaSI_NS4_8TiledMMAINS4_8MMA_AtomIJNS4_4SM904GMMA27MMA_64x128x32_S32S8S8_SS_TNEEEENS4_6LayoutINS5_IJNSA_ILi2EEESB_SB_EEENS5_IJSB_NSA_ILi0EEESS_EEEEENS5_IJNS4_10UnderscoreESV_SV_EEEEENS4_13SM90_TMA_LOADENS4_14ComposedLayoutINS4_7SwizzleILi1ELi4ELi3EEENS4_18smem_ptr_flag_bitsILi8EEENSP_INS5_IJNSA_ILi8EEESG_EEENS5_IJSG_SB_EEEEEEEvNS4_8identityESY_S18_vS19_EENS_8epilogue10collective6detail29Sm90TmaWarpSpecializedAdapterINS1C_15DefaultEpilogueIaSI_SI_NS1B_6thread17LinearCombinationIaLi1EiiLNS1G_9ScaleType4KindE0ELNS_15FloatRoundStyleE2EaEENS1_15EpilogueDefaultEEEEEvvEEEEvNT_6ParamsE,"ax",@progbits
	.align	128
.text._ZN7cutlass13device_kernelINS_4gemm6kernel13GemmUniversalIN4cute5tupleIJiiiiEEENS1_10collective13CollectiveMmaINS1_34MainloopSm90TmaGmmaWarpSpecializedILi7ENS5_IJNS4_1CILi1EEESB_SB_EEENS1_35KernelTmaWarpSpecializedCooperativeEEENS5_IJNSA_ILi128EEESF_NSA_ILi32EEEEEEaNS5_IJlSB_lEEEaSI_NS4_8TiledMMAINS4_8MMA_AtomIJNS4_4SM904GMMA27MMA_64x128x32_S32S8S8_SS_TNEEEENS4_6LayoutINS5_IJNSA_ILi2EEESB_SB_EEENS5_IJSB_NSA_ILi0EEESS_EEEEENS5_IJNS4_10UnderscoreESV_SV_EEEEENS4_13SM90_TMA_LOADENS4_14ComposedLayoutINS4_7SwizzleILi1ELi4ELi3EEENS4_18smem_ptr_flag_bitsILi8EEENSP_INS5_IJNSA_ILi8EEESG_EEENS5_IJSG_SB_EEEEEEEvNS4_8identityESY_S18_vS19_EENS_8epilogue10collective6detail29Sm90TmaWarpSpecializedAdapterINS1C_15DefaultEpilogueIaSI_SI_NS1B_6thread17LinearCombinationIaLi1EiiLNS1G_9ScaleType4KindE0ELNS_15FloatRoundStyleE2EaEENS1_15EpilogueDefaultEEEEEvvEEEEvNT_6ParamsE:
        .type           _ZN7cutlass13device_kernelINS_4gemm6kernel13GemmUniversalIN4cute5tupleIJiiiiEEENS1_10collective13CollectiveMmaINS1_34MainloopSm90TmaGmmaWarpSpecializedILi7ENS5_IJNS4_1CILi1EEESB_SB_EEENS1_35KernelTmaWarpSpecializedCooperativeEEENS5_IJNSA_ILi128EEESF_NSA_ILi32EEEEEEaNS5_IJlSB_lEEEaSI_NS4_8TiledMMAINS4_8MMA_AtomIJNS4_4SM904GMMA27MMA_64x128x32_S32S8S8_SS_TNEEEENS4_6LayoutINS5_IJNSA_ILi2EEESB_SB_EEENS5_IJSB_NSA_ILi0EEESS_EEEEENS5_IJNS4_10UnderscoreESV_SV_EEEEENS4_13SM90_TMA_LOADENS4_14ComposedLayoutINS4_7SwizzleILi1ELi4ELi3EEENS4_18smem_ptr_flag_bitsILi8EEENSP_INS5_IJNSA_ILi8EEESG_EEENS5_IJSG_SB_EEEEEEEvNS4_8identityESY_S18_vS19_EENS_8epilogue10collective6detail29Sm90TmaWarpSpecializedAdapterINS1C_15DefaultEpilogueIaSI_SI_NS1B_6thread17LinearCombinationIaLi1EiiLNS1G_9ScaleType4KindE0ELNS_15FloatRoundStyleE2EaEENS1_15EpilogueDefaultEEEEEvvEEEEvNT_6ParamsE,@function
        .size           _ZN7cutlass13device_kernelINS_4gemm6kernel13GemmUniversalIN4cute5tupleIJiiiiEEENS1_10collective13CollectiveMmaINS1_34MainloopSm90TmaGmmaWarpSpecializedILi7ENS5_IJNS4_1CILi1EEESB_SB_EEENS1_35KernelTmaWarpSpecializedCooperativeEEENS5_IJNSA_ILi128EEESF_NSA_ILi32EEEEEEaNS5_IJlSB_lEEEaSI_NS4_8TiledMMAINS4_8MMA_AtomIJNS4_4SM904GMMA27MMA_64x128x32_S32S8S8_SS_TNEEEENS4_6LayoutINS5_IJNSA_ILi2EEESB_SB_EEENS5_IJSB_NSA_ILi0EEESS_EEEEENS5_IJNS4_10UnderscoreESV_SV_EEEEENS4_13SM90_TMA_LOADENS4_14ComposedLayoutINS4_7SwizzleILi1ELi4ELi3EEENS4_18smem_ptr_flag_bitsILi8EEENSP_INS5_IJNSA_ILi8EEESG_EEENS5_IJSG_SB_EEEEEEEvNS4_8identityESY_S18_vS19_EENS_8epilogue10collective6detail29Sm90TmaWarpSpecializedAdapterINS1C_15DefaultEpilogueIaSI_SI_NS1B_6thread17LinearCombinationIaLi1EiiLNS1G_9ScaleType4KindE0ELNS_15FloatRoundStyleE2EaEENS1_15EpilogueDefaultEEEEEvvEEEEvNT_6ParamsE,(.L_x_204 - _ZN7cutlass13device_kernelINS_4gemm6kernel13GemmUniversalIN4cute5tupleIJiiiiEEENS1_10collective13CollectiveMmaINS1_34MainloopSm90TmaGmmaWarpSpecializedILi7ENS5_IJNS4_1CILi1EEESB_SB_EEENS1_35KernelTmaWarpSpecializedCooperativeEEENS5_IJNSA_ILi128EEESF_NSA_ILi32EEEEEEaNS5_IJlSB_lEEEaSI_NS4_8TiledMMAINS4_8MMA_AtomIJNS4_4SM904GMMA27MMA_64x128x32_S32S8S8_SS_TNEEEENS4_6LayoutINS5_IJNSA_ILi2EEESB_SB_EEENS5_IJSB_NSA_ILi0EEESS_EEEEENS5_IJNS4_10UnderscoreESV_SV_EEEEENS4_13SM90_TMA_LOADENS4_14ComposedLayoutINS4_7SwizzleILi1ELi4ELi3EEENS4_18smem_ptr_flag_bitsILi8EEENSP_INS5_IJNSA_ILi8EEESG_EEENS5_IJSG_SB_EEEEEEEvNS4_8identityESY_S18_vS19_EENS_8epilogue10collective6detail29Sm90TmaWarpSpecializedAdapterINS1C_15DefaultEpilogueIaSI_SI_NS1B_6thread17LinearCombinationIaLi1EiiLNS1G_9ScaleType4KindE0ELNS_15FloatRoundStyleE2EaEENS1_15EpilogueDefaultEEEEEvvEEEEvNT_6ParamsE)
        .other          _ZN7cutlass13device_kernelINS_4gemm6kernel13GemmUniversalIN4cute5tupleIJiiiiEEENS1_10collective13CollectiveMmaINS1_34MainloopSm90TmaGmmaWarpSpecializedILi7ENS5_IJNS4_1CILi1EEESB_SB_EEENS1_35KernelTmaWarpSpecializedCooperativeEEENS5_IJNSA_ILi128EEESF_NSA_ILi32EEEEEEaNS5_IJlSB_lEEEaSI_NS4_8TiledMMAINS4_8MMA_AtomIJNS4_4SM904GMMA27MMA_64x128x32_S32S8S8_SS_TNEEEENS4_6LayoutINS5_IJNSA_ILi2EEESB_SB_EEENS5_IJSB_NSA_ILi0EEESS_EEEEENS5_IJNS4_10UnderscoreESV_SV_EEEEENS4_13SM90_TMA_LOADENS4_14ComposedLayoutINS4_7SwizzleILi1ELi4ELi3EEENS4_18smem_ptr_flag_bitsILi8EEENSP_INS5_IJNSA_ILi8EEESG_EEENS5_IJSG_SB_EEEEEEEvNS4_8identityESY_S18_vS19_EENS_8epilogue10collective6detail29Sm90TmaWarpSpecializedAdapterINS1C_15DefaultEpilogueIaSI_SI_NS1B_6thread17LinearCombinationIaLi1EiiLNS1G_9ScaleType4KindE0ELNS_15FloatRoundStyleE2EaEENS1_15EpilogueDefaultEEEEEvvEEEEvNT_6ParamsE,@"STO_CUDA_ENTRY STV_DEFAULT"
_ZN7cutlass13device_kernelINS_4gemm6kernel13GemmUniversalIN4cute5tupleIJiiiiEEENS1_10collective13CollectiveMmaINS1_34MainloopSm90TmaGmmaWarpSpecializedILi7ENS5_IJNS4_1CILi1EEESB_SB_EEENS1_35KernelTmaWarpSpecializedCooperativeEEENS5_IJNSA_ILi128EEESF_NSA_ILi32EEEEEEaNS5_IJlSB_lEEEaSI_NS4_8TiledMMAINS4_8MMA_AtomIJNS4_4SM904GMMA27MMA_64x128x32_S32S8S8_SS_TNEEEENS4_6LayoutINS5_IJNSA_ILi2EEESB_SB_EEENS5_IJSB_NSA_ILi0EEESS_EEEEENS5_IJNS4_10UnderscoreESV_SV_EEEEENS4_13SM90_TMA_LOADENS4_14ComposedLayoutINS4_7SwizzleILi1ELi4ELi3EEENS4_18smem_ptr_flag_bitsILi8EEENSP_INS5_IJNSA_ILi8EEESG_EEENS5_IJSG_SB_EEEEEEEvNS4_8identityESY_S18_vS19_EENS_8epilogue10collective6detail29Sm90TmaWarpSpecializedAdapterINS1C_15DefaultEpilogueIaSI_SI_NS1B_6thread17LinearCombinationIaLi1EiiLNS1G_9ScaleType4KindE0ELNS_15FloatRoundStyleE2EaEENS1_15EpilogueDefaultEEEEEvvEEEEvNT_6ParamsE:
[----:B------:R-:W0:Y:S01]  /*0000*/  LDC R1, c[0x0][0x28] ;  /* 0x00000a00ff017b82 */ /* 0x000e220000000800 */
[----:B------:R-:W1:Y:S01]  /*0010*/  S2R R3, SR_TID.X ;  /* 0x0000000000037919 */ /* 0x000e620000002100 */
[----:B------:R-:W-:Y:S01]  /*0020*/  ELECT P0, URZ, PT ;  /* 0x00000000003f782f */ /* 0x000fe20003800000 */
[----:B------:R-:W-:Y:S01]  /*0030*/  BSSY B0, `(.L_x_0) ;  /* 0x000000f000007945 */ /* 0x000fe20003800000 */
[--C-:B-1----:R-:W-:Y:S02]  /*0040*/  SHF.R.U32.HI R0, RZ, 0x5, R3.reuse ;  /* 0x00000005ff007819 */ /* 0x102fe40000011603 */
[----:B------:R-:W-:-:S03]  /*0050*/  SHF.R.U32.HI R14, RZ, 0x7, R3 ;  /* 0x00000007ff0e7819 */ /* 0x000fc60000011603 */
[----:B------:R-:W1:Y:S04]  /*0060*/  SHFL.IDX PT, R4, R0, RZ, 0x1f ;  /* 0x00001fff00047589 */ /* 0x000e6800000e0000 */
[----:B------:R2:W3:Y:S01]  /*0070*/  SHFL.IDX PT, R10, R14, RZ, 0x1f ;  /* 0x00001fff0e0a7589 */ /* 0x0004e200000e0000 */
[----:B-1----:R-:W-:-:S13]  /*0080*/  ISETP.NE.OR P0, PT, R4, RZ, !P0 ;  /* 0x000000ff0400720c */ /* 0x002fda0004705670 */
[----:B0-23--:R-:W-:Y:S05]  /*0090*/  @P0 BRA `(.L_x_1) ;  /* 0x0000000000200947 */ /* 0x00dfea0003800000 */
[----:B------:R-:W-:Y:S02]  /*00a0*/  ULDC.64 UR4, c[0x0][0x198] ;  /* 0x0000660000047ab9 */ /* 0x000fe40000000a00 */
[----:B------:R-:W-:Y:S02]  /*00b0*/  UIADD3 UR6, UP0, UR4, 0xf0, URZ ;  /* 0x000000f004067890 */ /* 0x000fe4000ff1e03f */
[----:B------:R-:W-:Y:S02]  /*00c0*/  UIADD3 UR4, UP1, UR4, 0x1f0, URZ ;  /* 0x000001f004047890 */ /* 0x000fe4000ff3e03f */
[----:B------:R-:W-:Y:S02]  /*00d0*/  UIADD3.X UR7, URZ, UR5, URZ, UP0, !UPT ;  /* 0x000000053f077290 */ /* 0x000fe400087fe43f */
[----:B------:R-:W-:-:S07]  /*00e0*/  UIADD3.X UR5, URZ, UR5, URZ, UP1, !UPT ;  /* 0x000000053f057290 */ /* 0x000fce0008ffe43f */
[----:B------:R0:W-:Y:S02]  /*00f0*/  UTMACCTL.PF [UR6] ;  /* 0x00000000060079b9 */ /* 0x0001e40008040000 */
[----:B------:R0:W-:Y:S02]  /*0100*/  UTMACCTL.PF [UR4] ;  /* 0x00000000040079b9 */ /* 0x0001e40008040000 */
[----:B0-----:R-:W-:Y:S01]  /*0110*/  NOP ;  /* 0x0000000000007918 */ /* 0x001fe20000000000 */
.L_x_1:
[----:B------:R-:W-:Y:S05]  /*0120*/  BSYNC B0 ;  /* 0x0000000000007941 */ /* 0x000fea0003800000 */
.L_x_0:
[----:B------:R-:W0:Y:S02]  /*0130*/  SHFL.IDX PT, R2, R0, RZ, 0x1f ;  /* 0x00001fff00027589 */ /* 0x000e2400000e0000 */
[----:B0-----:R-:W-:-:S13]  /*0140*/  ISETP.NE.AND P0, PT, R2, RZ, PT ;  /* 0x000000ff0200720c */ /* 0x001fda0003f05270 */
[----:B------:R-:W-:Y:S05]  /*0150*/  @P0 BRA `(.L_x_2) ;  /* 0x0000000000700947 */ /* 0x000fea0003800000 */
[----:B------:R-:W0:Y:S01]  /*0160*/  S2UR UR8, SR_CgaCtaId ;  /* 0x00000000000879c3 */ /* 0x000e220000008800 */
[----:B------:R-:W-:Y:S01]  /*0170*/  UMOV UR4, 0x400 ;  /* 0x0000040000047882 */ /* 0x000fe20000000000 */
[----:B------:R-:W-:Y:S01]  /*0180*/  UMOV UR5, 0x1 ;  /* 0x0000000100057882 */ /* 0x000fe20000000000 */
[----:B------:R-:W-:Y:S01]  /*0190*/  UMOV UR6, 0x100 ;  /* 0x0000010000067882 */ /* 0x000fe20000000000 */
[----:B------:R-:W-:Y:S01]  /*01a0*/  ELECT P0, URZ, PT ;  /* 0x00000000003f782f */ /* 0x000fe20003800000 */
[----:B------:R-:W-:-:S04]  /*01b0*/  UIADD3 UR6, -UR6, 0x100000, URZ ;  /* 0x0010000006067890 */ /* 0x000fc8000fffe13f */
[----:B------:R-:W-:Y:S02]  /*01c0*/  USHF.L.U32 UR7, UR6, 0xb, URZ ;  /* 0x0000000b06077899 */ /* 0x000fe4000800063f */
[----:B------:R-:W-:Y:S02]  /*01d0*/  USHF.L.U32 UR6, UR6, 0x1, URZ ;  /* 0x0000000106067899 */ /* 0x000fe4000800063f */
[----:B0-----:R-:W-:Y:S02]  /*01e0*/  ULEA UR8, UR8, UR4, 0x18 ;  /* 0x0000000408087291 */ /* 0x001fe4000f8ec03f */
[----:B------:R-:W-:-:S04]  /*01f0*/  UIADD3 UR4, -UR5, 0x100000, URZ ;  /* 0x0010000005047890 */ /* 0x000fc8000fffe13f */
[----:B------:R-:W-:Y:S02]  /*0200*/  USHF.L.U32 UR5, UR4, 0xb, URZ ;  /* 0x0000000b04057899 */ /* 0x000fe4000800063f */
[----:B------:R-:W-:Y:S01]  /*0210*/  USHF.L.U32 UR4, UR4, 0x1, URZ ;  /* 0x0000000104047899 */ /* 0x000fe2000800063f */
[----:B------:R-:W0:Y:S11]  /*0220*/  FENCE.VIEW.ASYNC.S ;  /* 0x00000000000073c6 */ /* 0x000e360000000000 */
[----:B0-----:R0:W1:Y:S01]  /*0230*/  SYNCS.EXCH.64 URZ, [UR8], UR4 ;  /* 0x00000004083f75b2 */ /* 0x0010620008000100 */
[----:B------:R0:W2:Y:S01]  /*0240*/  SYNCS.EXCH.64 URZ, [UR8+0x38], UR6 ;  /* 0x00003806083f75b2 */ /* 0x0000a20008000100 */
[----:B------:R0:W3:Y:S01]  /*0250*/  SYNCS.EXCH.64 URZ, [UR8+0x8], UR4 ;  /* 0x00000804083f75b2 */ /* 0x0000e20008000100 */
[----:B------:R0:W4:Y:S01]  /*0260*/  SYNCS.EXCH.64 URZ, [UR8+0x40], UR6 ;  /* 0x00004006083f75b2 */ /* 0x0001220008000100 */
[----:B------:R0:W0:Y:S01]  /*0270*/  SYNCS.EXCH.64 URZ, [UR8+0x10], UR4 ;  /* 0x00001004083f75b2 */ /* 0x0000220008000100 */
        /* <DEDUP_REMOVED lines=9> */
[----:B------:R-:W-:Y:S01]  /*0310*/  NOP ;  /* 0x0000000000007918 */ /* 0x000fe20000000000 */
.L_x_2:
[----:B------:R-:W5:Y:S01]  /*0320*/  SHFL.IDX PT, R0, R0, RZ, 0x1f ;  /* 0x00001fff00007589 */ /* 0x000f6200000e0000 */
[----:B------:R-:W-:Y:S01]  /*0330*/  ELECT P0, URZ, PT ;  /* 0x00000000003f782f */ /* 0x000fe20003800000 */
[----:B------:R-:W1:Y:S01]  /*0340*/  LDC R2, c[0x0][0x65c] ;  /* 0x00019700ff027b82 */ /* 0x000e620000000800 */
[----:B------:R-:W-:Y:S01]  /*0350*/  SHF.R.S32.HI R7, RZ, 0x1f, R4 ;  /* 0x0000001fff077819 */ /* 0x000fe20000011404 */
[----:B------:R-:W2:Y:S01]  /*0360*/  S2R R5, SR_CTAID.Y ;  /* 0x0000000000057919 */ /* 0x000ea20000002600 */
[----:B0-----:R-:W-:Y:S01]  /*0370*/  UMOV UR4, 0x20 ;  /* 0x0000002000047882 */ /* 0x001fe20000000000 */
[----:B------:R-:W-:Y:S01]  /*0380*/  NOP ;  /* 0x0000000000007918 */ /* 0x000fe20000000000 */
[----:B------:R-:W-:Y:S01]  /*0390*/  LEA.HI R7, R7, R4, RZ, 0x2 ;  /* 0x0000000407077211 */ /* 0x000fe200078f10ff */
[----:B------:R-:W0:Y:S01]  /*03a0*/  S2R R6, SR_CTAID.X ;  /* 0x0000000000067919 */ /* 0x000e220000002500 */
[----:B------:R-:W-:Y:S01]  /*03b0*/  ISETP.NE.AND P2, PT, R10, RZ, PT ;  /* 0x000000ff0a00720c */ /* 0x000fe20003f45270 */
[----:B------:R-:W-:Y:S01]  /*03c0*/  NOP ;  /* 0x0000000000007918 */ /* 0x000fe20000000000 */
[----:B------:R-:W-:-:S02]  /*03d0*/  LOP3.LUT R7, R7, 0xfffffffc, RZ, 0xc0, !PT ;  /* 0xfffffffc07077812 */ /* 0x000fc400078ec0ff */
[----:B-----5:R-:W-:Y:S02]  /*03e0*/  ISETP.NE.OR P0, PT, R0, RZ, !P0 ;  /* 0x000000ff0000720c */ /* 0x020fe40004705670 */
[----:B-1----:R-:W-:-:S04]  /*03f0*/  ISETP.NE.AND P3, PT, R2, 0x1, PT ;  /* 0x000000010200780c */ /* 0x002fc80003f65270 */
[----:B------:R-:W-:Y:S01]  /*0400*/  P2R R0, PR, RZ, 0x8 ;  /* 0x00000008ff007803 */ /* 0x000fe20000000000 */
[----:B------:R-:W-:Y:S01]  /*0410*/  IMAD.IADD R0, R4, 0x1, -R7 ;  /* 0x0000000104007824 */ /* 0x000fe200078e0a07 */
[----:B------:R-:W-:Y:S01]  /*0420*/  LOP3.LUT R4, R3, 0x7f, RZ, 0xc0, !PT ;  /* 0x0000007f03047812 */ /* 0x000fe200078ec0ff */
[----:B------:R-:W-:-:S03]  /*0430*/  IMAD.MOV.U32 R7, RZ, RZ, RZ ;  /* 0x000000ffff077224 */ /* 0x000fc600078e00ff */
[----:B------:R-:W-:Y:S01]  /*0440*/  ISETP.NE.AND P1, PT, R0, 0x3, PT ;  /* 0x000000030000780c */ /* 0x000fe20003f25270 */
[----:B------:R-:W-:Y:S01]  /*0450*/  VOTEU.ALL UP0, P0 ;  /* 0x00000000003f7886 */ /* 0x000fe20000000000 */
[----:B------:R-:W-:Y:S01]  /*0460*/  VOTEU.ALL UP1, P0 ;  /* 0x00000000003f7886 */ /* 0x000fe20000020000 */
[----:B------:R-:W0:Y:S01]  /*0470*/  @P3 LDC R17, c[0x0][0x10] ;  /* 0x00000400ff113b82 */ /* 0x000e220000000800 */
[----:B--2---:R-:W-:Y:S02]  /*0480*/  @P3 IMAD.MOV.U32 R8, RZ, RZ, R5 ;  /* 0x000000ffff083224 */ /* 0x004fe400078e0005 */
[----:B------:R-:W-:Y:S01]  /*0490*/  @!UP0 UMOV UR6, 0x400 ;  /* 0x0000040000068882 */ /* 0x000fe20000000000 */
[----:B------:R-:W-:-:S04]  /*04a0*/  @!UP0 UIADD3 UR4, -UR4, 0x100000, URZ ;  /* 0x0010000004048890 */ /* 0x000fc8000fffe13f */
[----:B------:R-:W-:Y:S02]  /*04b0*/  @!UP0 USHF.L.U32 UR5, UR4, 0xb, URZ ;  /* 0x0000000b04058899 */ /* 0x000fe4000800063f */
[----:B------:R-:W-:Y:S01]  /*04c0*/  @!UP0 USHF.L.U32 UR4, UR4, 0x1, URZ ;  /* 0x0000000104048899 */ /* 0x000fe2000800063f */
[----:B------:R-:W-:Y:S01]  /*04d0*/  @P3 IMAD.MOV.U32 R9, RZ, RZ, RZ ;  /* 0x000000ffff093224 */ /* 0x000fe200078e00ff */
[----:B------:R-:W1:Y:S08]  /*04e0*/  @!UP0 S2UR UR7, SR_CgaCtaId ;  /* 0x00000000000789c3 */ /* 0x000e700000008800 */
[----:B------:R-:W2:Y:S01]  /*04f0*/  @!P3 LDC R11, c[0x0][0xc] ;  /* 0x00000300ff0bbb82 */ /* 0x000ea20000000800 */
[----:B0-----:R-:W-:Y:S01]  /*0500*/  @P3 IMAD.WIDE.U32 R16, R6, R17, R8 ;  /* 0x0000001106103225 */ /* 0x001fe200078e0008 */
[----:B-1----:R-:W-:Y:S01]  /*0510*/  @!UP0 ULEA UR8, UR7, UR6, 0x18 ;  /* 0x0000000607088291 */ /* 0x002fe2000f8ec03f */
[----:B------:R-:W-:-:S02]  /*0520*/  VOTEU.ALL UP0, P0 ;  /* 0x00000000003f7886 */ /* 0x000fc40000000000 */
[----:B------:R-:W-:Y:S01]  /*0530*/  ULDC UR6, c[0x0][0xc] ;  /* 0x0000030000067ab9 */ /* 0x000fe20000000800 */
[----:B------:R-:W-:Y:S01]  /*0540*/  ISETP.EQ.OR P0, PT, R0, RZ, !P1 ;  /* 0x000000ff0000720c */ /* 0x000fe20004f02670 */
[----:B------:R-:W-:-:S03]  /*0550*/  ULDC UR7, c[0x0][0x10] ;  /* 0x0000040000077ab9 */ /* 0x000fc60000000800 */
[C---:B------:R-:W-:Y:S01]  /*0560*/  ISETP.EQ.AND P0, PT, R10.reuse, RZ, P0 ;  /* 0x000000ff0a00720c */ /* 0x040fe20000702270 */
[----:B------:R-:W-:Y:S02]  /*0570*/  VIADD R10, R10, 0xffffffff ;  /* 0xffffffff0a0a7836 */ /* 0x000fe40000000000 */
[----:B--2---:R-:W-:Y:S01]  /*0580*/  @!P3 IMAD.WIDE.U32 R8, R11, R5, R6 ;  /* 0x000000050b08b225 */ /* 0x004fe200078e0006 */
[----:B------:R-:W0:Y:S02]  /*0590*/  FENCE.VIEW.ASYNC.S ;  /* 0x00000000000073c6 */ /* 0x000e240000000000 */
[----:B0-----:R-:W3:Y:S01]  /*05a0*/  @!UP0 SYNCS.EXCH.64 URZ, [UR8+0x80], UR4 ;  /* 0x00008004083f85b2 */ /* 0x001ee20008000100 */
[----:B------:R-:W-:Y:S01]  /*05b0*/  SEL R18, RZ, 0x1, !P0 ;  /* 0x00000001ff127807 */ /* 0x000fe20004000000 */
[----:B------:R-:W-:Y:S01]  /*05c0*/  @P3 IMAD.MOV.U32 R11, RZ, RZ, RZ ;  /* 0x000000ffff0b3224 */ /* 0x000fe200078e00ff */
[----:B------:R-:W-:Y:S01]  /*05d0*/  ISETP.GE.U32.AND P1, PT, R10, 0x2, PT ;  /* 0x000000020a00780c */ /* 0x000fe20003f26070 */
[----:B------:R-:W-:-:S02]  /*05e0*/  @!P3 IMAD.MOV.U32 R16, RZ, RZ, R8 ;  /* 0x000000ffff10b224 */ /* 0x000fc400078e0008 */
[----:B------:R-:W-:Y:S01]  /*05f0*/  @P3 IMAD.IADD R17, R17, 0x1, R11 ;  /* 0x0000000111113824 */ /* 0x000fe200078e020b */
[----:B------:R-:W-:Y:S01]  /*0600*/  SEL R18, R18, 0x2, P1 ;  /* 0x0000000212127807 */ /* 0x000fe20000800000 */
[----:B------:R-:W-:Y:S01]  /*0610*/  @!P3 IMAD.MOV.U32 R17, RZ, RZ, R9 ;  /* 0x000000ffff11b224 */ /* 0x000fe200078e0009 */
[----:B------:R0:W3:Y:S01]  /*0620*/  @!UP1 SYNCS.EXCH.64 URZ, [UR8+0x88], UR4 ;  /* 0x00008804083f95b2 */ /* 0x0000e20008000100 */
[----:B------:R-:W-:Y:S01]  /*0630*/  NOP ;  /* 0x0000000000007918 */ /* 0x000fe20000000000 */
[----:B0-----:R-:W-:-:S03]  /*0640*/  UIMAD.WIDE.U32 UR4, UR6, UR7, URZ ;  /* 0x00000007060472a5 */ /* 0x001fc6000f8e003f */
[----:B------:R-:W-:Y:S02]  /*0650*/  ULDC UR6, c[0x0][0x14] ;  /* 0x0000050000067ab9 */ /* 0x000fe40000000800 */
[----:B------:R-:W-:Y:S02]  /*0660*/  UIMAD.WIDE.U32 UR36, UR4, UR6, URZ ;  /* 0x00000006042472a5 */ /* 0x000fe4000f8e003f */
[----:B------:R-:W-:-:S04]  /*0670*/  UIMAD UR42, UR5, UR6, URZ ;  /* 0x00000006052a72a4 */ /* 0x000fc8000f8e023f */
[----:B------:R-:W-:Y:S01]  /*0680*/  UIADD3 UR42, UR37, UR42, URZ ;  /* 0x0000002a252a7290 */ /* 0x000fe2000fffe03f */
[----:B---34-:R-:W-:Y:S06]  /*0690*/  BAR.SYNC.DEFER_BLOCKING 0x0 ;  /* 0x0000000000007b1d */ /* 0x018fec0000010000 */
[----:B------:R-:W-:Y:S05]  /*06a0*/  @!P2 BRA `(.L_x_3) ;  /* 0x0000004c0080a947 */ /* 0x000fea0003800000 */
[----:B------:R-:W-:-:S13]  /*06b0*/  ISETP.GT.U32.AND P0, PT, R10, 0x1, PT ;  /* 0x000000010a00780c */ /* 0x000fda0003f04070 */
[----:B------:R-:W-:Y:S05]  /*06c0*/  @P0 EXIT ;  /* 0x000000000000094d */ /* 0x000fea0003800000 */
[----:B------:R-:W-:Y:S01]  /*06d0*/  ULDC.64 UR4, c[0x0][0x650] ;  /* 0x0001940000047ab9 */ /* 0x000fe20000000a00 */
[----:B------:R-:W-:Y:S01]  /*06e0*/  PRMT R0, RZ, 0x7610, R0 ;  /* 0x00007610ff007816 */ /* 0x000fe20000000000 */
[----:B------:R-:W-:Y:S01]  /*06f0*/  IMAD.MOV.U32 R97, RZ, RZ, -0x1 ;  /* 0xffffffffff617424 */ /* 0x000fe200078e00ff */
[----:B------:R-:W-:Y:S01]  /*0700*/  ISETP.GE.U32.AND P0, PT, R16, UR4, PT ;  /* 0x0000000410007c0c */ /* 0x000fe2000bf06070 */
[----:B------:R-:W-:Y:S02]  /*0710*/  IMAD.MOV.U32 R98, RZ, RZ, -0x1 ;  /* 0xffffffffff627424 */ /* 0x000fe400078e00ff */
[----:B------:R-:W-:Y:S01]  /*0720*/  IMAD.MOV.U32 R96, RZ, RZ, -0x1 ;  /* 0xffffffffff607424 */ /* 0x000fe200078e00ff */
[----:B------:R-:W-:-:S13]  /*0730*/  ISETP.GE.U32.AND.EX P0, PT, R17, UR5, PT, P0 ;  /* 0x0000000511007c0c */ /* 0x000fda000bf06100 */
[----:B------:R-:W-:Y:S05]  /*0740*/  @P0 BRA `(.L_x_4) ;  /* 0x0000000400540947 */ /* 0x000fea0003800000 */
[----:B------:R-:W0:Y:S01]  /*0750*/  LDC.64 R20, c[0x0][0x628] ;  /* 0x00018a00ff147b82 */ /* 0x000e220000000a00 */
[----:B------:R-:W-:Y:S02]  /*0760*/  IMAD.MOV.U32 R8, RZ, RZ, R16 ;  /* 0x000000ffff087224 */ /* 0x000fe400078e0010 */
[----:B------:R-:W-:-:S05]  /*0770*/  IMAD.MOV.U32 R9, RZ, RZ, R17 ;  /* 0x000000ffff097224 */ /* 0x000fca00078e0011 */
[----:B------:R-:W1:Y:S08]  /*0780*/  LDC R0, c[0x0][0x630] ;  /* 0x00018c00ff007b82 */ /* 0x000e700000000800 */
[----:B------:R-:W2:Y:S01]  /*0790*/  LDC.64 R22, c[0x0][0x620] ;  /* 0x00018800ff167b82 */ /* 0x000ea20000000a00 */
[----:B0-----:R-:W-:-:S04]  /*07a0*/  ISETP.NE.U32.AND P0, PT, R20, RZ, PT ;  /* 0x000000ff1400720c */ /* 0x001fc80003f05070 */
[----:B------:R-:W-:-:S13]  /*07b0*/  ISETP.NE.AND.EX P0, PT, R21, RZ, PT, P0 ;  /* 0x000000ff1500720c */ /* 0x000fda0003f05300 */
[----:B-12---:R-:W-:Y:S05]  /*07c0*/  @!P0 BRA `(.L_x_5) ;  /* 0x0000000000288947 */ /* 0x006fea0003800000 */
[----:B------:R-:W0:Y:S02]  /*07d0*/  LDC R13, c[0x0][0x634] ;  /* 0x00018d00ff0d7b82 */ /* 0x000e240000000800 */
[----:B0-----:R-:W-:-:S05]  /*07e0*/  IADD3 R13, P0, R16, R13, RZ ;  /* 0x0000000d100d7210 */ /* 0x001fca0007f1e0ff */
[----:B------:R-:W-:-:S04]  /*07f0*/  IMAD.X R15, RZ, RZ, R17, P0 ;  /* 0x000000ffff0f7224 */ /* 0x000fc800000e0611 */
[----:B------:R-:W-:-:S04]  /*0800*/  IMAD.WIDE.U32 R8, R15, R20, RZ ;  /* 0x000000140f087225 */ /* 0x000fc800078e00ff */
[----:B------:R-:W-:-:S04]  /*0810*/  IMAD.WIDE.U32 R10, P0, R13, R21, R8 ;  /* 0x000000150d0a7225 */ /* 0x000fc80007800008 */
[----:B------:R-:W-:-:S04]  /*0820*/  IMAD.WIDE.U32 R8, R13, R20, RZ ;  /* 0x000000140d087225 */ /* 0x000fc800078e00ff */
[----:B------:R-:W-:Y:S01]  /*0830*/  IMAD.X R13, RZ, RZ, RZ, P0 ;  /* 0x000000ffff0d7224 */ /* 0x000fe200000e06ff */
[----:B------:R-:W-:Y:S01]  /*0840*/  IADD3 RZ, P0, R9, R10, RZ ;  /* 0x0000000a09ff7210 */ /* 0x000fe20007f1e0ff */
[----:B------:R-:W-:-:S04]  /*0850*/  IMAD.MOV.U32 R12, RZ, RZ, R11 ;  /* 0x000000ffff0c7224 */ /* 0x000fc800078e000b */
[----:B------:R-:W-:-:S08]  /*0860*/  IMAD.WIDE.U32.X R8, R15, R21, R12, P0 ;  /* 0x000000150f087225 */ /* 0x000fd000000e040c */
.L_x_5:
[-CC-:B------:R-:W-:Y:S01]  /*0870*/  SHF.R.U64 R96, R8, R0.reuse, R9.reuse ;  /* 0x0000000008607219 */ /* 0x180fe20000001209 */
[----:B------:R-:W0:Y:S01]  /*0880*/  LDC R12, c[0x0][0x618] ;  /* 0x00018600ff0c7b82 */ /* 0x000e220000000800 */
[----:B------:R-:W-:Y:S01]  /*0890*/  SHF.R.U32.HI R7, RZ, R0, R9 ;  /* 0x00000000ff077219 */ /* 0x000fe20000011609 */
[----:B------:R-:W-:Y:S01]  /*08a0*/  ULDC UR4, c[0x0][0x150] ;  /* 0x0000540000047ab9 */ /* 0x000fe20000000800 */
[----:B------:R-:W-:Y:S02]  /*08b0*/  IADD3 R11, P0, RZ, -R96, RZ ;  /* 0x80000060ff0b7210 */ /* 0x000fe40007f1e0ff */
[----:B------:R-:W-:-:S03]  /*08c0*/  I2FP.F32.U32 R0, R6 ;  /* 0x0000000600007245 */ /* 0x000fc60000201000 */
[----:B------:R-:W1:Y:S01]  /*08d0*/  LDC.64 R30, c[0x0][0x640] ;  /* 0x00019000ff1e7b82 */ /* 0x000e620000000a00 */
[----:B------:R-:W-:Y:S02]  /*08e0*/  IMAD.X R13, RZ, RZ, ~R7, P0 ;  /* 0x000000ffff0d7224 */ /* 0x000fe400000e0e07 */
[----:B------:R-:W-:Y:S01]  /*08f0*/  FMUL R0, R0, UR4 ;  /* 0x0000000400007c20 */ /* 0x000fe20008400000 */
[----:B------:R-:W-:Y:S01]  /*0900*/  IMAD.WIDE.U32 R8, R11, R22, R16 ;  /* 0x000000160b087225 */ /* 0x000fe200078e0010 */
[----:B------:R-:W-:-:S03]  /*0910*/  ULDC UR4, c[0x0][0x154] ;  /* 0x0000550000047ab9 */ /* 0x000fc60000000800 */
[----:B------:R-:W-:Y:S01]  /*0920*/  IMAD R10, R13, R22, RZ ;  /* 0x000000160d0a7224 */ /* 0x000fe200078e02ff */
[----:B------:R-:W2:Y:S01]  /*0930*/  LDC R7, c[0x0][0x144] ;  /* 0x00005100ff077b82 */ /* 0x000ea20000000800 */
[----:B------:R-:W3:Y:S02]  /*0940*/  F2I.U32.TRUNC.NTZ R0, R0 ;  /* 0x0000000000007305 */ /* 0x000ee4000020f000 */
[----:B------:R-:W-:-:S04]  /*0950*/  IMAD R11, R11, R23, R10 ;  /* 0x000000170b0b7224 */ /* 0x000fc800078e020a */
[----:B------:R-:W-:Y:S01]  /*0960*/  IMAD.IADD R9, R9, 0x1, R11 ;  /* 0x0000000109097824 */ /* 0x000fe200078e020b */
[----:B------:R-:W4:Y:S01]  /*0970*/  LDC R24, c[0x0][0x608] ;  /* 0x00018200ff187b82 */ /* 0x000f220000000800 */
[----:B------:R-:W-:-:S03]  /*0980*/  IMAD.MOV.U32 R11, RZ, RZ, -0x1 ;  /* 0xffffffffff0b7424 */ /* 0x000fc600078e00ff */
[-CC-:B0-----:R-:W-:Y:S02]  /*0990*/  SHF.R.U64 R22, R8, R12.reuse, R9.reuse ;  /* 0x0000000c08167219 */ /* 0x181fe40000001209 */
[----:B------:R-:W-:Y:S02]  /*09a0*/  I2FP.F32.U32 R8, R5 ;  /* 0x0000000500087245 */ /* 0x000fe40000201000 */
[----:B------:R-:W0:Y:S01]  /*09b0*/  LDC R28, c[0x0][0x658] ;  /* 0x00019600ff1c7b82 */ /* 0x000e220000000800 */
[----:B-1----:R-:W-:Y:S01]  /*09c0*/  ISETP.NE.U32.AND P0, PT, R30, RZ, PT ;  /* 0x000000ff1e00720c */ /* 0x002fe20003f05070 */
[----:B---3--:R-:W-:Y:S02]  /*09d0*/  IMAD.MOV R10, RZ, RZ, -R0 ;  /* 0x000000ffff0a7224 */ /* 0x008fe400078e0a00 */
[----:B------:R-:W-:Y:S01]  /*09e0*/  FMUL R8, R8, UR4 ;  /* 0x0000000408087c20 */ /* 0x000fe20008400000 */
[----:B------:R-:W-:Y:S02]  /*09f0*/  SHF.R.U32.HI R9, RZ, R12, R9 ;  /* 0x0000000cff097219 */ /* 0x000fe40000011609 */
[----:B------:R-:W-:Y:S01]  /*0a00*/  ISETP.NE.AND.EX P0, PT, R31, RZ, PT, P0 ;  /* 0x000000ff1f00720c */ /* 0x000fe20003f05300 */
[----:B------:R1:W3:Y:S01]  /*0a10*/  F2I.U32.TRUNC.NTZ R15, R8 ;  /* 0x00000008000f7305 */ /* 0x0002e2000020f000 */
[----:B------:R-:W1:Y:S01]  /*0a20*/  LDC R20, c[0x0][0x148] ;  /* 0x00005200ff147b82 */ /* 0x000e620000000800 */
[----:B--2---:R-:W-:-:S07]  /*0a30*/  IMAD R0, R7, R10, R6 ;  /* 0x0000000a07007224 */ /* 0x004fce00078e0206 */
[----:B------:R-:W2:Y:S01]  /*0a40*/  LDC R26, c[0x0][0x600] ;  /* 0x00018000ff1a7b82 */ /* 0x000ea20000000800 */
[-CC-:B----4-:R-:W-:Y:S02]  /*0a50*/  SHF.R.U64 R32, R22, R24.reuse, R9.reuse ;  /* 0x0000001816207219 */ /* 0x190fe40000001209 */
[----:B------:R-:W-:Y:S01]  /*0a60*/  SHF.R.U32.HI R7, RZ, R24, R9 ;  /* 0x00000018ff077219 */ /* 0x000fe20000011609 */
[----:B------:R-:W-:-:S04]  /*0a70*/  IMAD.MOV.U32 R9, RZ, RZ, 0x1 ;  /* 0x00000001ff097424 */ /* 0x000fc800078e00ff */
[----:B------:R-:W4:Y:S01]  /*0a80*/  LDC R21, c[0x0][0x648] ;  /* 0x00019200ff157b82 */ /* 0x000f220000000800 */
[-C--:B0-----:R-:W-:Y:S02]  /*0a90*/  SHF.L.U32 R6, R11, R28.reuse, RZ ;  /* 0x0000001c0b067219 */ /* 0x081fe400000006ff */
[--C-:B------:R-:W-:Y:S02]  /*0aa0*/  SHF.R.U64 R24, R32, R28, R7.reuse ;  /* 0x0000001c20187219 */ /* 0x100fe40000001207 */
[----:B------:R-:W-:Y:S02]  /*0ab0*/  LOP3.LUT R13, RZ, R6, RZ, 0x33, !PT ;  /* 0x00000006ff0d7212 */ /* 0x000fe400078e33ff */
[-C--:B------:R-:W-:Y:S01]  /*0ac0*/  SHF.R.U32.HI R7, RZ, R28.reuse, R7 ;  /* 0x0000001cff077219 */ /* 0x080fe20000011607 */
[----:B------:R-:W0:Y:S01]  /*0ad0*/  LDC R23, c[0x0][0x638] ;  /* 0x00018e00ff177b82 */ /* 0x000e220000000800 */
[----:B------:R-:W-:Y:S01]  /*0ae0*/  SHF.L.U32 R12, R9, R28, RZ ;  /* 0x0000001c090c7219 */ /* 0x000fe200000006ff */
[----:B------:R-:W-:-:S06]  /*0af0*/  IMAD.MOV.U32 R6, RZ, RZ, R24 ;  /* 0x000000ffff067224 */ /* 0x000fcc00078e0018 */
[----:B------:R-:W0:Y:S01]  /*0b00*/  LDC R97, c[0x0][0x610] ;  /* 0x00018400ff617b82 */ /* 0x000e220000000800 */
[----:B-1-3--:R-:W-:Y:S05]  /*0b10*/  @!P0 BRA `(.L_x_6) ;  /* 0x0000000000288947 */ /* 0x00afea0003800000 */
[----:B------:R-:W1:Y:S02]  /*0b20*/  LDC R11, c[0x0][0x64c] ;  /* 0x00019300ff0b7b82 */ /* 0x000e640000000800 */
[----:B-1----:R-:W-:-:S05]  /*0b30*/  IADD3 R11, P0, R24, R11, RZ ;  /* 0x0000000b180b7210 */ /* 0x002fca0007f1e0ff */
        /* <DEDUP_REMOVED lines=8> */
.L_x_6:
[----:B----4-:R-:W-:Y:S01]  /*0bc0*/  SHF.R.U64 R6, R6, R21, R7 ;  /* 0x0000001506067219 */ /* 0x010fe20000001207 */
[----:B--2---:R-:W-:Y:S01]  /*0bd0*/  VIADD R7, R26, 0xffffffff ;  /* 0xffffffff1a077836 */ /* 0x004fe20000000000 */
[----:B------:R-:W-:Y:S01]  /*0be0*/  LOP3.LUT R13, R32, R13, RZ, 0xc0, !PT ;  /* 0x0000000d200d7212 */ /* 0x000fe200078ec0ff */
[----:B------:R-:W-:Y:S02]  /*0bf0*/  IMAD.MOV R15, RZ, RZ, -R15 ;  /* 0x000000ffff0f7224 */ /* 0x000fe400078e0a0f */
[----:B------:R-:W-:Y:S02]  /*0c00*/  IMAD.MOV R8, RZ, RZ, -R6 ;  /* 0x000000ffff087224 */ /* 0x000fe400078e0a06 */
[----:B------:R-:W-:Y:S01]  /*0c10*/  IMAD R13, R12, R6, R13 ;  /* 0x000000060c0d7224 */ /* 0x000fe200078e020d */
[----:B------:R-:W-:Y:S01]  /*0c20*/  LOP3.LUT R6, R22, R7, RZ, 0xc0, !PT ;  /* 0x0000000716067212 */ /* 0x000fe200078ec0ff */
[----:B------:R-:W-:Y:S02]  /*0c30*/  @P3 IMAD R0, R20, R15, R5 ;  /* 0x0000000f14003224 */ /* 0x000fe400078e0205 */
[----:B0-----:R-:W-:-:S02]  /*0c40*/  IMAD R5, R8, R23, R24 ;  /* 0x0000001708057224 */ /* 0x001fc400078e0218 */
[----:B------:R-:W-:Y:S02]  /*0c50*/  IMAD R97, R13, R97, R0 ;  /* 0x000000610d617224 */ /* 0x000fe400078e0200 */
[----:B------:R-:W-:Y:S02]  /*0c60*/  IMAD R6, R5, R26, R6 ;  /* 0x0000001a05067224 */ /* 0x000fe400078e0206 */
[----:B------:R-:W-:-:S03]  /*0c70*/  IMAD.MOV.U32 R0, RZ, RZ, 0x1 ;  /* 0x00000001ff007424 */ /* 0x000fc600078e00ff */
[----:B------:R-:W-:Y:S02]  /*0c80*/  SEL R98, R6, R97, !P3 ;  /* 0x0000006106627207 */ /* 0x000fe40005800000 */
[----:B------:R-:W-:-:S07]  /*0c90*/  SEL R97, R97, R6, !P3 ;  /* 0x0000000661617207 */ /* 0x000fce0005800000 */
.L_x_4:
[----:B------:R-:W-:-:S08]  /*0ca0*/  NOP ;  /* 0x0000000000007918 */ /* 0x000fd00000000000 */
[----:B------:R-:W0:Y:S02]  /*0cb0*/  USETMAXREG.TRY_ALLOC.CTAPOOL UP0, 0xe8 ;  /* 0x000000e8000079c8 */ /* 0x000e240008000600 */
[----:B0-----:R-:W-:-:S13]  /*0cc0*/  PLOP3.LUT P0, PT, PT, PT, UP0, 0x80, 0x0 ;  /* 0x000000000000781c */ /* 0x001fda0003f0f008 */
[----:B------:R-:W-:Y:S05]  /*0cd0*/  @!P0 BRA `(.L_x_4) ;  /* 0xfffffffc00f08947 */ /* 0x000fea000383ffff */
[----:B------:R-:W-:Y:S01]  /*0ce0*/  ULDC.64 UR4, c[0x0][0x598] ;  /* 0x0001660000047ab9 */ /* 0x000fe20000000a00 */
[----:B------:R-:W-:Y:S01]  /*0cf0*/  ULDC.64 UR38, c[0x0][0x208] ;  /* 0x0000820000267ab9 */ /* 0x000fe20000000a00 */
[----:B------:R-:W-:-:S04]  /*0d00*/  ISETP.NE.U32.AND P0, PT, RZ, UR4, PT ;  /* 0x00000004ff007c0c */ /* 0x000fc8000bf05070 */
[----:B------:R-:W-:-:S13]  /*0d10*/  ISETP.NE.AND.EX P0, PT, RZ, UR5, PT, P0 ;  /* 0x00000005ff007c0c */ /* 0x000fda000bf05300 */
[----:B------:R-:W-:Y:S05]  /*0d20*/  @!P0 BRA `(.L_x_7) ;  /* 0x00000000001c8947 */ /* 0x000fea0003800000 */
[----:B------:R-:W0:Y:S02]  /*0d30*/  LDC.64 R6, c[0x0][0x598] ;  /* 0x00016600ff067b82 */ /* 0x000e240000000a00 */
[----:B0-----:R-:W2:Y:S02]  /*0d40*/  LDG.E.64 R6, desc[UR38][R6.64] ;  /* 0x0000002606067981 */ /* 0x001ea4000c1e1b00 */
[----:B--2---:R-:W-:-:S04]  /*0d50*/  ISETP.NE.U32.AND P0, PT, R6, RZ, PT ;  /* 0x000000ff0600720c */ /* 0x004fc80003f05070 */
[----:B------:R-:W-:-:S13]  /*0d60*/  ISETP.NE.AND.EX P0, PT, R7, RZ, PT, P0 ;  /* 0x000000ff0700720c */ /* 0x000fda0003f05300 */
[----:B------:R-:W-:Y:S05]  /*0d70*/  @!P0 BRA `(.L_x_7) ;  /* 0x0000000000088947 */ /* 0x000fea0003800000 */
[----:B------:R0:W5:Y:S01]  /*0d80*/  LD.E R19, desc[UR38][R6.64] ;  /* 0x0000002606137980 */ /* 0x000162000c101900 */
[----:B------:R-:W-:Y:S05]  /*0d90*/  BRA `(.L_x_8) ;  /* 0x0000000000247947 */ /* 0x000fea0003800000 */
.L_x_7:
[----:B------:R-:W-:Y:S02]  /*0da0*/  ULDC.64 UR4, c[0x0][0x588] ;  /* 0x0001620000047ab9 */ /* 0x000fe40000000a00 */
[----:B------:R-:W-:-:S04]  /*0db0*/  ISETP.NE.U32.AND P0, PT, RZ, UR4, PT ;  /* 0x00000004ff007c0c */ /* 0x000fc8000bf05070 */
[----:B------:R-:W-:-:S13]  /*0dc0*/  ISETP.NE.AND.EX P0, PT, RZ, UR5, PT, P0 ;  /* 0x00000005ff007c0c */ /* 0x000fda000bf05300 */
[----:B------:R-:W-:Y:S05]  /*0dd0*/  @!P0 BRA `(.L_x_9) ;  /* 0x00000000000c8947 */ /* 0x000fea0003800000 */
[----:B------:R-:W0:Y:S02]  /*0de0*/  LDC.64 R6, c[0x0][0x588] ;  /* 0x00016200ff067b82 */ /* 0x000e240000000a00 */
[----:B0-----:R1:W5:Y:S01]  /*0df0*/  LDG.E R19, desc[UR38][R6.64] ;  /* 0x0000002606137981 */ /* 0x001362000c1e1900 */
[----:B------:R-:W-:Y:S05]  /*0e00*/  BRA `(.L_x_8) ;  /* 0x0000000000087947 */ /* 0x000fea0003800000 */
.L_x_9:
[----:B------:R-:W-:Y:S02]  /*0e10*/  ULDC UR4, c[0x0][0x580] ;  /* 0x0001600000047ab9 */ /* 0x000fe40000000800 */
[----:B------:R-:W-:-:S07]  /*0e20*/  IMAD.U32 R19, RZ, RZ, UR4 ;  /* 0x00000004ff137e24 */ /* 0x000fce000f8e00ff */
.L_x_8:
[----:B------:R-:W-:Y:S02]  /*0e30*/  ULDC.64 UR4, c[0x0][0x5a0] ;  /* 0x0001680000047ab9 */ /* 0x000fe40000000a00 */
[----:B------:R-:W-:-:S04]  /*0e40*/  ISETP.NE.U32.AND P0, PT, RZ, UR4, PT ;  /* 0x00000004ff007c0c */ /* 0x000fc8000bf05070 */
[----:B------:R-:W-:-:S13]  /*0e50*/  ISETP.NE.AND.EX P0, PT, RZ, UR5, PT, P0 ;  /* 0x00000005ff007c0c */ /* 0x000fda000bf05300 */
[----:B------:R-:W-:Y:S05]  /*0e60*/  @!P0 BRA `(.L_x_10) ;  /* 0x00000000001c8947 */ /* 0x000fea0003800000 */
[----:B01----:R-:W0:Y:S02]  /*0e70*/  LDC.64 R6, c[0x0][0x5a0] ;  /* 0x00016800ff067b82 */ /* 0x003e240000000a00 */
[----:B0-----:R-:W2:Y:S02]  /*0e80*/  LDG.E.64 R6, desc[UR38][R6.64] ;  /* 0x0000002606067981 */ /* 0x001ea4000c1e1b00 */
[----:B--2---:R-:W-:-:S04]  /*0e90*/  ISETP.NE.U32.AND P0, PT, R6, RZ, PT ;  /* 0x000000ff0600720c */ /* 0x004fc80003f05070 */
[----:B------:R-:W-:-:S13]  /*0ea0*/  ISETP.NE.AND.EX P0, PT, R7, RZ, PT, P0 ;  /* 0x000000ff0700720c */ /* 0x000fda0003f05300 */
[----:B------:R-:W-:Y:S05]  /*0eb0*/  @!P0 BRA `(.L_x_10) ;  /* 0x0000000000088947 */ /* 0x000fea0003800000 */
[----:B------:R0:W5:Y:S01]  /*0ec0*/  LD.E R88, desc[UR38][R6.64] ;  /* 0x0000002606587980 */ /* 0x000162000c101900 */
[----:B------:R-:W-:Y:S05]  /*0ed0*/  BRA `(.L_x_11) ;  /* 0x0000000000247947 */ /* 0x000fea0003800000 */
.L_x_10:
[----:B------:R-:W-:Y:S02]  /*0ee0*/  ULDC.64 UR4, c[0x0][0x590] ;  /* 0x0001640000047ab9 */ /* 0x000fe40000000a00 */
[----:B------:R-:W-:-:S04]  /*0ef0*/  ISETP.NE.U32.AND P0, PT, RZ, UR4, PT ;  /* 0x00000004ff007c0c */ /* 0x000fc8000bf05070 */
[----:B------:R-:W-:-:S13]  /*0f00*/  ISETP.NE.AND.EX P0, PT, RZ, UR5, PT, P0 ;  /* 0x00000005ff007c0c */ /* 0x000fda000bf05300 */
[----:B------:R-:W-:Y:S05]  /*0f10*/  @!P0 BRA `(.L_x_12) ;  /* 0x00000000000c8947 */ /* 0x000fea0003800000 */
[----:B------:R-:W2:Y:S02]  /*0f20*/  LDC.64 R88, c[0x0][0x590] ;  /* 0x00016400ff587b82 */ /* 0x000ea40000000a00 */
[----:B--2---:R2:W5:Y:S01]  /*0f30*/  LDG.E R88, desc[UR38][R88.64] ;  /* 0x0000002658587981 */ /* 0x004562000c1e1900 */
[----:B------:R-:W-:Y:S05]  /*0f40*/  BRA `(.L_x_11) ;  /* 0x0000000000087947 */ /* 0x000fea0003800000 */
.L_x_12:
[----:B------:R-:W-:Y:S02]  /*0f50*/  ULDC UR4, c[0x0][0x584] ;  /* 0x0001610000047ab9 */ /* 0x000fe40000000800 */
[----:B------:R-:W-:-:S07]  /*0f60*/  IMAD.U32 R88, RZ, RZ, UR4 ;  /* 0x00000004ff587e24 */ /* 0x000fce000f8e00ff */
.L_x_11:
[----:B------:R-:W-:-:S13]  /*0f70*/  LOP3.LUT P0, RZ, R0, 0xff, RZ, 0xc0, !PT ;  /* 0x000000ff00ff7812 */ /* 0x000fda000780c0ff */
[----:B------:R-:W-:Y:S05]  /*0f80*/  @!P0 EXIT ;  /* 0x000000000000894d */ /* 0x000fea0003800000 */
[----:B------:R-:W3:Y:S01]  /*0f90*/  LDC R90, c[0x0][0x658] ;  /* 0x00019600ff5a7b82 */ /* 0x000ee20000000800 */
[----:B------:R-:W-:Y:S01]  /*0fa0*/  ULDC.64 UR6, c[0x0][0x288] ;  /* 0x0000a20000067ab9 */ /* 0x000fe20000000a00 */
[----:B------:R-:W-:Y:S01]  /*0fb0*/  LOP3.LUT R14, R14, 0x1, RZ, 0xc0, !PT ;  /* 0x000000010e0e7812 */ /* 0x000fe200078ec0ff */
[----:B------:R-:W-:Y:S01]  /*0fc0*/  UIADD3 UR4, UR7, 0x1f, URZ ;  /* 0x0000001f07047890 */ /* 0x000fe2000fffe03f */
[----:B------:R-:W-:Y:S01]  /*0fd0*/  SHF.R.U32.HI R0, RZ, 0x2, R3 ;  /* 0x00000002ff007819 */ /* 0x000fe20000011603 */
[----:B01----:R-:W-:Y:S01]  /*0fe0*/  IMAD.MOV.U32 R7, RZ, RZ, -0x1 ;  /* 0xffffffffff077424 */ /* 0x003fe200078e00ff */
[----:B------:R-:W-:Y:S01]  /*0ff0*/  SHF.R.U32.HI R4, RZ, 0x1, R4 ;  /* 0x00000001ff047819 */ /* 0x000fe20000011604 */
[----:B------:R-:W-:Y:S01]  /*1000*/  USHF.R.S32.HI UR5, URZ, 0x1f, UR4 ;  /* 0x0000001f3f057899 */ /* 0x000fe20008011404 */
[----:B------:R-:W-:Y:S01]  /*1010*/  IMAD.SHL.U32 R5, R14, 0x40, RZ ;  /* 0x000000400e057824 */ /* 0x000fe200078e00ff */
[----:B------:R-:W-:Y:S01]  /*1020*/  LOP3.LUT R0, R0, 0x7, RZ, 0xc0, !PT ;  /* 0x0000000700007812 */ /* 0x000fe200078ec0ff */
[----:B------:R-:W-:Y:S01]  /*1030*/  IMAD.MOV.U32 R9, RZ, RZ, 0x1 ;  /* 0x00000001ff097424 */ /* 0x000fe200078e00ff */
[----:B------:R-:W-:Y:S01]  /*1040*/  ULEA.HI UR5, UR5, UR4, URZ, 0x5 ;  /* 0x0000000405057291 */ /* 0x000fe2000f8f283f */
[----:B------:R-:W-:Y:S01]  /*1050*/  LOP3.LUT R23, R4, 0x30, RZ, 0xc0, !PT ;  /* 0x0000003004177812 */ /* 0x000fe200078ec0ff */
[----:B------:R-:W-:Y:S01]  /*1060*/  IMAD.U32 R6, RZ, RZ, UR6 ;  /* 0x00000006ff067e24 */ /* 0x000fe2000f8e00ff */
[--C-:B------:R-:W-:Y:S01]  /*1070*/  LOP3.LUT R22, R5, 0x40, R0.reuse, 0xe2, !PT ;  /* 0x0000004005167812 */ /* 0x100fe200078ee200 */
[----:B------:R-:W-:Y:S01]  /*1080*/  USHF.R.S32.HI UR43, URZ, 0x5, UR5 ;  /* 0x000000053f2b7899 */ /* 0x000fe20008011405 */
[-C--:B------:R-:W-:Y:S01]  /*1090*/  IADD3 R5, RZ, -R23.reuse, -R0 ;  /* 0x80000017ff057210 */ /* 0x080fe20007ffe800 */
[----:B------:R-:W-:Y:S01]  /*10a0*/  ULDC UR4, c[0x0][0x284] ;  /* 0x0000a10000047ab9 */ /* 0x000fe20000000800 */
[C---:B--2---:R-:W-:Y:S01]  /*10b0*/  LOP3.LUT R89, R3.reuse, 0x3, RZ, 0xc0, !PT ;  /* 0x0000000303597812 */ /* 0x044fe200078ec0ff */
[----:B------:R-:W-:Y:S01]  /*10c0*/  UISETP.LT.AND UP0, UPT, UR43, 0x1, UPT ;  /* 0x000000012b00788c */ /* 0x000fe2000bf01270 */
[----:B------:R-:W-:Y:S01]  /*10d0*/  LOP3.LUT R92, R3, 0x80, RZ, 0xc0, !PT ;  /* 0x00000080035c7812 */ /* 0x000fe200078ec0ff */
[----:B------:R-:W-:Y:S01]  /*10e0*/  IMAD R5, R14, -0x40, R5 ;  /* 0xffffffc00e057824 */ /* 0x000fe200078e0205 */
[----:B------:R-:W-:Y:S01]  /*10f0*/  LOP3.LUT R22, R22, R23, RZ, 0xfc, !PT ;  /* 0x0000001716167212 */ /* 0x000fe200078efcff */
[----:B------:R-:W-:Y:S01]  /*1100*/  USEL UR44, UR43, 0x1, UP0 ;  /* 0x000000012b2c7887 */ /* 0x000fe20008000000 */
[-C--:B---3--:R-:W-:Y:S01]  /*1110*/  SHF.L.U32 R7, R7, R90.reuse, RZ ;  /* 0x0000005a07077219 */ /* 0x088fe200000006ff */
[----:B------:R-:W-:Y:S01]  /*1120*/  IMAD R89, R89, -0x2, R6 ;  /* 0xfffffffe59597824 */ /* 0x000fe200078e0206 */
[----:B------:R-:W-:Y:S01]  /*1130*/  SHF.L.U32 R90, R9, R90, RZ ;  /* 0x0000005a095a7219 */ /* 0x000fe200000006ff */
[----:B------:R-:W-:Y:S01]  /*1140*/  IMAD.SHL.U32 R91, R3, 0x2, RZ ;  /* 0x00000002035b7824 */ /* 0x000fe200078e00ff */
[----:B------:R-:W-:Y:S01]  /*1150*/  SHF.R.U32.HI R92, RZ, 0x7, R92 ;  /* 0x00000007ff5c7819 */ /* 0x000fe2000001165c */
[----:B------:R-:W-:Y:S01]  /*1160*/  VIADD R94, R5, UR4 ;  /* 0x00000004055e7c36 */ /* 0x000fe20008000000 */
[----:B------:R-:W-:Y:S01]  /*1170*/  LOP3.LUT R93, RZ, R7, RZ, 0x33, !PT ;  /* 0x00000007ff5d7212 */ /* 0x000fe200078e33ff */
[----:B------:R-:W-:Y:S01]  /*1180*/  IMAD.MOV.U32 R23, RZ, RZ, RZ ;  /* 0x000000ffff177224 */ /* 0x000fe200078e00ff */
[----:B------:R-:W-:Y:S01]  /*1190*/  UIADD3 UR44, UR43, -UR44, URZ ;  /* 0x8000002c2b2c7290 */ /* 0x000fe2000fffe03f */
[----:B------:R-:W-:Y:S01]  /*11a0*/  UMOV UR40, URZ ;  /* 0x0000003f00287c82 */ /* 0x000fe20008000000 */
[----:B------:R-:W-:-:S10]  /*11b0*/  UMOV UR41, URZ ;  /* 0x0000003f00297c82 */ /* 0x000fd40008000000 */
.L_x_162:
[----:B0-----:R-:W0:Y:S01]  /*11c0*/  SHFL.IDX PT, R0, R92, RZ, 0x1f ;  /* 0x00001fff5c007589 */ /* 0x001e2200000e0000 */
[----:B-1----:R-:W1:Y:S01]  /*11d0*/  S2UR UR7, SR_CgaCtaId ;  /* 0x00000000000779c3 */ /* 0x002e620000008800 */
[----:B------:R-:W-:Y:S01]  /*11e0*/  UMOV UR6, 0x400 ;  /* 0x0000040000067882 */ /* 0x000fe20000000000 */
[----:B0-----:R-:W-:Y:S01]  /*11f0*/  R2UR UR4, R0 ;  /* 0x00000000000472ca */ /* 0x001fe200000e0000 */
[----:B-1----:R-:W-:-:S12]  /*1200*/  ULEA UR6, UR7, UR6, 0x18 ;  /* 0x0000000607067291 */ /* 0x002fd8000f8ec03f */
[----:B------:R-:W-:-:S04]  /*1210*/  ULEA.HI UR5, UR4, UR4, URZ, 0x1 ;  /* 0x0000000404057291 */ /* 0x000fc8000f8f083f */
[----:B------:R-:W-:-:S04]  /*1220*/  ULOP3.LUT UR5, UR5, 0x1ffffe, URZ, 0xc0, !UPT ;  /* 0x001ffffe05057892 */ /* 0x000fc8000f8ec03f */
[----:B------:R-:W-:-:S03]  /*1230*/  UIADD3 UR5, UR4, -UR5, URZ ;  /* 0x8000000504057290 */ /* 0x000fc6000fffe03f */
[----:B------:R-:W-:Y:S01]  /*1240*/  ULDC UR4, c[0x0][0x28c] ;  /* 0x0000a30000047ab9 */ /* 0x000fe20000000800 */
[----:B------:R-:W-:Y:S01]  /*1250*/  ULEA UR5, UR5, UR6, 0xb ;  /* 0x0000000605057291 */ /* 0x000fe2000f8e583f */
[----:B------:R-:W-:-:S03]  /*1260*/  ISETP.LT.AND P0, PT, RZ, UR4, PT ;  /* 0x00000004ff007c0c */ /* 0x000fc6000bf01270 */
[----:B------:R-:W-:-:S04]  /*1270*/  UIADD3 UR5, UR5, 0x180, URZ ;  /* 0x0000018005057890 */ /* 0x000fc8000fffe03f */
[----:B------:R-:W-:-:S04]  /*1280*/  USHF.R.U32.HI UR5, URZ, 0x4, UR5 ;  /* 0x000000043f057899 */ /* 0x000fc80008011605 */
[----:B------:R-:W-:-:S04]  /*1290*/  ULOP3.LUT UR5, UR5, 0x3fff, URZ, 0xc0, !UPT ;  /* 0x00003fff05057892 */ /* 0x000fc8000f8ec03f */
[----:B------:R-:W-:Y:S01]  /*12a0*/  ULOP3.LUT UR45, UR5, 0x10000, URZ, 0xfc, !UPT ;  /* 0x00010000052d7892 */ /* 0x000fe2000f8efc3f */
[----:B----4-:R-:W-:Y:S11]  /*12b0*/  @P0 BRA `(.L_x_13) ;  /* 0x0000000000400947 */ /* 0x010ff60003800000 */
[----:B------:R-:W-:Y:S01]  /*12c0*/  MOV R0, 0x0 ;  /* 0x0000000000007802 */ /* 0x000fe20000000f00 */
[----:B------:R-:W-:Y:S01]  /*12d0*/  ULDC.64 UR4, c[0x4][0x68] ;  /* 0x01001a0000047ab9 */ /* 0x000fe20000000a00 */
[----:B------:R-:W-:Y:S01]  /*12e0*/  ULDC.64 UR6, c[0x4][0x8] ;  /* 0x0100020000067ab9 */ /* 0x000fe20000000a00 */
[----:B------:R-:W-:Y:S01]  /*12f0*/  IMAD.U32 R4, RZ, RZ, UR4 ;  /* 0x00000004ff047e24 */ /* 0x000fe2000f8e00ff */
[----:B------:R0:W1:Y:S01]  /*1300*/  LDC.64 R14, c[0x4][R0] ;  /* 0x01000000000e7b82 */ /* 0x0000620000000a00 */
[----:B------:R-:W-:Y:S01]  /*1310*/  IMAD.U32 R5, RZ, RZ, UR5 ;  /* 0x00000005ff057e24 */ /* 0x000fe2000f8e00ff */
[----:B------:R-:W-:Y:S01]  /*1320*/  ULDC.64 UR4, c[0x4][0x70] ;  /* 0x01001c0000047ab9 */ /* 0x000fe20000000a00 */
[----:B------:R-:W-:Y:S02]  /*1330*/  IMAD.U32 R10, RZ, RZ, UR6 ;  /* 0x00000006ff0a7e24 */ /* 0x000fe4000f8e00ff */
[----:B------:R-:W-:Y:S02]  /*1340*/  IMAD.U32 R6, RZ, RZ, UR4 ;  /* 0x00000004ff067e24 */ /* 0x000fe4000f8e00ff */
[----:B------:R-:W-:-:S02]  /*1350*/  IMAD.U32 R7, RZ, RZ, UR5 ;  /* 0x00000005ff077e24 */ /* 0x000fc4000f8e00ff */
[----:B------:R-:W-:Y:S02]  /*1360*/  IMAD.U32 R11, RZ, RZ, UR7 ;  /* 0x00000007ff0b7e24 */ /* 0x000fe4000f8e00ff */
[----:B------:R-:W-:Y:S02]  /*1370*/  IMAD.MOV.U32 R8, RZ, RZ, 0x1e1 ;  /* 0x000001e1ff087424 */ /* 0x000fe400078e00ff */
[----:B------:R-:W-:Y:S02]  /*1380*/  IMAD.MOV.U32 R12, RZ, RZ, 0x1 ;  /* 0x00000001ff0c7424 */ /* 0x000fe400078e00ff */
[----:B0-----:R-:W-:-:S07]  /*1390*/  IMAD.MOV.U32 R13, RZ, RZ, RZ ;  /* 0x000000ffff0d7224 */ /* 0x001fce00078e00ff */
[----:B------:R-:W-:-:S07]  /*13a0*/  LEPC R20, `(.L_x_13) ;  /* 0x000000001014794e */ /* 0x000fce0000000000 */
[----:B-1---5:R-:W-:Y:S05]  /*13b0*/  CALL.ABS.NOINC R14 ;  /* 0x000000000e007343 */ /* 0x022fea0003c00000 */
.L_x_13:
[----:B------:R-:W-:-:S04]  /*13c0*/  LOP3.LUT R0, R18, 0x1, RZ, 0xfc, !PT ;  /* 0x0000000112007812 */ /* 0x000fc800078efcff */
[----:B------:R-:W-:-:S13]  /*13d0*/  ISETP.NE.AND P0, PT, R0, 0x3, PT ;  /* 0x000000030000780c */ /* 0x000fda0003f05270 */
[----:B------:R-:W-:Y:S05]  /*13e0*/  @!P0 BRA `(.L_x_14) ;  /* 0x0000000000048947 */ /* 0x000fea0003800000 */
[----:B------:R-:W-:Y:S01]  /*13f0*/  BPT.TRAP 0x1 ;  /* 0x000000040000795c */ /* 0x000fe20000300000 */
.L_x_14:
[----:B------:R-:W0:Y:S01]  /*1400*/  S2UR UR5, SR_CgaCtaId ;  /* 0x00000000000579c3 */ /* 0x000e220000008800 */
[----:B------:R-:W-:Y:S01]  /*1410*/  UMOV UR4, 0x400 ;  /* 0x0000040000047882 */ /* 0x000fe20000000000 */
[----:B------:R-:W-:Y:S02]  /*1420*/  IMAD.U32 R0, RZ, RZ, UR40 ;  /* 0x00000028ff007e24 */ /* 0x000fe4000f8e00ff */
[----:B------:R-:W-:-:S03]  /*1430*/  IMAD.U32 R3, RZ, RZ, UR41 ;  /* 0x00000029ff037e24 */ /* 0x000fc6000f8e00ff */
[----:B------:R-:W-:Y:S01]  /*1440*/  SHF.L.U32 R0, R0, 0x1f, RZ ;  /* 0x0000001f00007819 */ /* 0x000fe200000006ff */
[----:B0-----:R-:W-:-:S06]  /*1450*/  ULEA UR4, UR5, UR4, 0x18 ;  /* 0x0000000405047291 */ /* 0x001fcc000f8ec03f */
[----:B------:R-:W-:-:S04]  /*1460*/  IMAD.U32 R6, RZ, RZ, UR4 ;  /* 0x00000004ff067e24 */ /* 0x000fc8000f8e00ff */
[----:B------:R-:W-:-:S04]  /*1470*/  IMAD R3, R3, 0x8, R6 ;  /* 0x0000000803037824 */ /* 0x000fc800078e0206 */
[----:B------:R0:W1:Y:S01]  /*1480*/  SYNCS.PHASECHK.TRANS64.TRYWAIT P1, [R3+URZ], R0 ;  /* 0x00000000030075a7 */ /* 0x000062000802017f */
[----:B------:R-:W-:Y:S05]  /*1490*/  @!P0 BRA `(.L_x_15) ;  /* 0x0000000000048947 */ /* 0x000fea0003800000 */
[----:B------:R-:W-:Y:S01]  /*14a0*/  BPT.TRAP 0x1 ;  /* 0x000000040000795c */ /* 0x000fe20000300000 */
.L_x_15:
[----:B------:R-:W-:-:S05]  /*14b0*/  IMAD.U32 R4, RZ, RZ, UR44 ;  /* 0x0000002cff047e24 */ /* 0x000fca000f8e00ff */
[----:B------:R-:W-:Y:S01]  /*14c0*/  ISETP.GE.AND P2, PT, R4, 0x1, PT ;  /* 0x000000010400780c */ /* 0x000fe20003f46270 */
[----:B-1----:R-:W-:-:S12]  /*14d0*/  @P1 BRA `(.L_x_16) ;  /* 0x0000000000081947 */ /* 0x002fd80003800000 */
[----:B------:R-:W1:Y:S02]  /*14e0*/  SYNCS.PHASECHK.TRANS64.TRYWAIT P1, [R3+URZ], R0 ;  /* 0x00000000030075a7 */ /* 0x000e64000802017f */
[----:B-1----:R-:W-:Y:S05]  /*14f0*/  @!P1 BRA `(.L_x_17) ;  /* 0x0000005400c89947 */ /* 0x002fea0003800000 */
.L_x_16:
[----:B------:R-:W-:Y:S05]  /*1500*/  WARPSYNC.ALL ;  /* 0x0000000000007948 */ /* 0x000fea0003800000 */
[----:B------:R-:W-:Y:S01]  /*1510*/  R2UR UR4, R6 ;  /* 0x00000000060472ca */ /* 0x000fe200000e0000 */
[----:B------:R-:W-:Y:S01]  /*1520*/  WARPGROUP.ARRIVE ;  /* 0x00000000000079c5 */ /* 0x000fe20000000000 */
[----:B------:R-:W-:Y:S01]  /*1530*/  UMOV UR5, 0xc0000010 ;  /* 0xc000001000057882 */ /* 0x000fe20000000000 */
[----:B------:R-:W-:-:S10]  /*1540*/  UMOV UR7, 0xc0000010 ;  /* 0xc000001000077882 */ /* 0x000fd40000000000 */
[----:B------:R-:W-:-:S04]  /*1550*/  UIADD3 UR4, UR4, 0x7180, URZ ;  /* 0x0000718004047890 */ /* 0x000fc8000fffe03f */
[----:B------:R-:W-:-:S04]  /*1560*/  USHF.R.U32.HI UR4, URZ, 0x4, UR4 ;  /* 0x000000043f047899 */ /* 0x000fc80008011604 */
[----:B------:R-:W-:-:S04]  /*1570*/  ULOP3.LUT UR4, UR4, 0x3fff, URZ, 0xc0, !UPT ;  /* 0x00003fff04047892 */ /* 0x000fc8000f8ec03f */
[----:B------:R-:W-:Y:S02]  /*1580*/  ULOP3.LUT UR9, UR4, 0x10000, URZ, 0xfc, !UPT ;  /* 0x0001000004097892 */ /* 0x000fe4000f8efc3f */
[----:B------:R-:W-:Y:S02]  /*1590*/  ULEA UR4, UR41, UR45, 0x8 ;  /* 0x0000002d29047291 */ /* 0x000fe4000f8e403f */
[----:B------:R-:W-:-:S09]  /*15a0*/  ULEA UR6, UR41, UR9, 0x8 ;  /* 0x0000000929067291 */ /* 0x000fd2000f8e403f */
[----:B------:R-:W-:Y:S03]  /*15b0*/  IGMMA.64x128x32.S8.S8 R24, gdesc[UR4], RZ, !UPT, gsb0 ;  /* 0x03600000041879f1 */ /* 0x000fe6000c0410ff */
[----:B------:R-:W-:Y:S02]  /*15c0*/  WARPGROUP.DEPBAR.LE gsb0, 0x0 ;  /* 0x00008000000079c5 */ /* 0x000fe40000010000 */
[----:B------:R-:W-:Y:S05]  /*15d0*/  @!P2 BRA `(.L_x_18) ;  /* 0x0000000000c8a947 */ /* 0x000fea0003800000 */
[----:B------:R-:W-:Y:S01]  /*15e0*/  UIADD3 UR4, UR41, 0x1, URZ ;  /* 0x0000000129047890 */ /* 0x000fe2000fffe03f */
[----:B01----:R-:W-:Y:S02]  /*15f0*/  IMAD.U32 R0, RZ, RZ, UR44 ;  /* 0x0000002cff007e24 */ /* 0x003fe4000f8e00ff */
[----:B------:R-:W-:Y:S01]  /*1600*/  IMAD.U32 R3, RZ, RZ, UR41 ;  /* 0x00000029ff037e24 */ /* 0x000fe2000f8e00ff */
[----:B------:R-:W-:-:S04]  /*1610*/  UISETP.NE.AND UP0, UPT, UR4, 0x7, UPT ;  /* 0x000000070400788c */ /* 0x000fc8000bf05270 */
[----:B------:R-:W-:Y:S02]  /*1620*/  USEL UR5, URZ, 0x1, UP0 ;  /* 0x000000013f057887 */ /* 0x000fe40008000000 */
[----:B------:R-:W-:Y:S02]  /*1630*/  USEL UR8, UR4, URZ, UP0 ;  /* 0x0000003f04087287 */ /* 0x000fe40008000000 */
[----:B------:R-:W-:-:S06]  /*1640*/  ULOP3.LUT UR5, UR40, UR5, URZ, 0x3c, !UPT ;  /* 0x0000000528057292 */ /* 0x000fcc000f8e3c3f */
[----:B------:R-:W-:-:S07]  /*1650*/  IMAD.U32 R7, RZ, RZ, UR5 ;  /* 0x00000005ff077e24 */ /* 0x000fce000f8e00ff */
.L_x_25:
[----:B0-----:R-:W-:Y:S05]  /*1660*/  @!P0 BRA `(.L_x_19) ;  /* 0x0000000000048947 */ /* 0x001fea0003800000 */
[----:B------:R-:W-:Y:S01]  /*1670*/  BPT.TRAP 0x1 ;  /* 0x000000040000795c */ /* 0x000fe20000300000 */
.L_x_19:
[----:B------:R-:W0:Y:S01]  /*1680*/  S2UR UR5, SR_CgaCtaId ;  /* 0x00000000000579c3 */ /* 0x000e220000008800 */
[----:B------:R-:W-:Y:S01]  /*1690*/  UMOV UR4, 0x400 ;  /* 0x0000040000047882 */ /* 0x000fe20000000000 */
[----:B------:R-:W-:Y:S01]  /*16a0*/  IMAD.U32 R5, RZ, RZ, UR8 ;  /* 0x00000008ff057e24 */ /* 0x000fe2000f8e00ff */
[----:B------:R-:W-:Y:S01]  /*16b0*/  SHF.L.U32 R4, R7, 0x1f, RZ ;  /* 0x0000001f07047819 */ /* 0x000fe200000006ff */
[----:B0-----:R-:W-:-:S06]  /*16c0*/  ULEA UR4, UR5, UR4, 0x18 ;  /* 0x0000000405047291 */ /* 0x001fcc000f8ec03f */
[----:B------:R-:W-:-:S04]  /*16d0*/  IMAD.U32 R6, RZ, RZ, UR4 ;  /* 0x00000004ff067e24 */ /* 0x000fc8000f8e00ff */
[----:B------:R-:W-:-:S04]  /*16e0*/  IMAD R5, R5, 0x8, R6 ;  /* 0x0000000805057824 */ /* 0x000fc800078e0206 */
[----:B------:R0:W1:Y:S01]  /*16f0*/  SYNCS.PHASECHK.TRANS64.TRYWAIT P1, [R5+URZ], R4 ;  /* 0x00000004050075a7 */ /* 0x000062000802017f */
[----:B------:R-:W-:Y:S05]  /*1700*/  @!P0 BRA `(.L_x_20) ;  /* 0x0000000000048947 */ /* 0x000fea0003800000 */
[----:B------:R-:W-:Y:S01]  /*1710*/  BPT.TRAP 0x1 ;  /* 0x000000040000795c */ /* 0x000fe20000300000 */
.L_x_20:
[----:B-1----:R-:W-:Y:S05]  /*1720*/  @P1 BRA `(.L_x_21) ;  /* 0x0000000000081947 */ /* 0x002fea0003800000 */
[----:B------:R-:W1:Y:S02]  /*1730*/  SYNCS.PHASECHK.TRANS64.TRYWAIT P1, [R5+URZ], R4 ;  /* 0x00000004050075a7 */ /* 0x000e64000802017f */
[----:B-1----:R-:W-:Y:S05]  /*1740*/  @!P1 BRA `(.L_x_22) ;  /* 0x0000005400489947 */ /* 0x002fea0003800000 */
.L_x_21:
[----:B------:R-:W-:Y:S01]  /*1750*/  ULEA UR4, UR8, UR45, 0x8 ;  /* 0x0000002d08047291 */ /* 0x000fe2000f8e403f */
[----:B------:R-:W-:Y:S01]  /*1760*/  WARPGROUP.ARRIVE ;  /* 0x00000000000079c5 */ /* 0x000fe20000000000 */
[----:B------:R-:W-:Y:S01]  /*1770*/  ULEA UR6, UR8, UR9, 0x8 ;  /* 0x0000000908067291 */ /* 0x000fe2000f8e403f */
[----:B------:R-:W-:Y:S01]  /*1780*/  UMOV UR5, 0xc0000010 ;  /* 0xc000001000057882 */ /* 0x000fe20000000000 */
[----:B------:R-:W-:-:S07]  /*1790*/  UMOV UR7, 0xc0000010 ;  /* 0xc000001000077882 */ /* 0x000fce0000000000 */
[----:B------:R-:W-:Y:S03]  /*17a0*/  IGMMA.64x128x32.S8.S8 R24, gdesc[UR4], R24, gsb0 ;  /* 0x03600000041879f1 */ /* 0x000fe60008041018 */
[----:B------:R-:W-:Y:S02]  /*17b0*/  WARPGROUP.DEPBAR.LE gsb0, 0x0 ;  /* 0x00008000000079c5 */ /* 0x000fe40000010000 */
[----:B------:R-:W-:Y:S05]  /*17c0*/  @!P0 BRA `(.L_x_23) ;  /* 0x0000000000048947 */ /* 0x000fea0003800000 */
[----:B------:R-:W-:Y:S01]  /*17d0*/  BPT.TRAP 0x1 ;  /* 0x000000040000795c */ /* 0x000fe20000300000 */
.L_x_23:
[----:B01----:R-:W-:Y:S01]  /*17e0*/  IMAD R4, R3, 0x8, R6 ;  /* 0x0000000803047824 */ /* 0x003fe200078e0206 */
[----:B------:R-:W-:-:S03]  /*17f0*/  ISETP.GT.U32.AND P1, PT, R18, 0x1, PT ;  /* 0x000000011200780c */ /* 0x000fc60003f24070 */
[----:B------:R-:W-:-:S05]  /*1800*/  VIADD R4, R4, 0x38 ;  /* 0x0000003804047836 */ /* 0x000fca0000000000 */
[----:B------:R-:W-:-:S04]  /*1810*/  PRMT R4, RZ, 0x654, R4 ;  /* 0x00000654ff047816 */ /* 0x000fc80000000004 */
[----:B------:R0:W-:Y:S01]  /*1820*/  SYNCS.ARRIVE.TRANS64.RED.A1T0 RZ, [R4+URZ], RZ ;  /* 0x000000ff04ff79a7 */ /* 0x0001e2000810043f */
[----:B------:R-:W-:Y:S05]  /*1830*/  @P1 BRA `(.L_x_24) ;  /* 0x0000000000041947 */ /* 0x000fea0003800000 */
[----:B------:R-:W-:Y:S01]  /*1840*/  BPT.TRAP 0x1 ;  /* 0x000000040000795c */ /* 0x000fe20000300000 */
.L_x_24:
[----:B------:R-:W-:Y:S01]  /*1850*/  UIADD3 UR8, UR8, 0x1, URZ ;  /* 0x0000000108087890 */ /* 0x000fe2000fffe03f */
[C---:B------:R-:W-:Y:S01]  /*1860*/  ISETP.GT.AND P2, PT, R0.reuse, 0x1, PT ;  /* 0x000000010000780c */ /* 0x040fe20003f44270 */
[----:B------:R-:W-:Y:S02]  /*1870*/  VIADD R3, R3, 0x1 ;  /* 0x0000000103037836 */ /* 0x000fe40000000000 */
[----:B------:R-:W-:Y:S01]  /*1880*/  UISETP.NE.AND UP0, UPT, UR8, 0x7, UPT ;  /* 0x000000070800788c */ /* 0x000fe2000bf05270 */
[----:B------:R-:W-:Y:S02]  /*1890*/  VIADD R0, R0, 0xffffffff ;  /* 0xffffffff00007836 */ /* 0x000fe40000000000 */
[C---:B------:R-:W-:Y:S01]  /*18a0*/  ISETP.NE.AND P1, PT, R3.reuse, 0x7, PT ;  /* 0x000000070300780c */ /* 0x040fe20003f25270 */
[----:B------:R-:W-:Y:S02]  /*18b0*/  USEL UR4, URZ, 0x1, UP0 ;  /* 0x000000013f047887 */ /* 0x000fe40008000000 */
[----:B------:R-:W-:Y:S01]  /*18c0*/  USEL UR8, UR8, URZ, UP0 ;  /* 0x0000003f08087287 */ /* 0x000fe20008000000 */
[----:B------:R-:W-:-:S03]  /*18d0*/  SEL R3, R3, RZ, P1 ;  /* 0x000000ff03037207 */ /* 0x000fc60000800000 */
[----:B------:R-:W-:Y:S01]  /*18e0*/  LOP3.LUT R7, R7, UR4, RZ, 0x3c, !PT ;  /* 0x0000000407077c12 */ /* 0x000fe2000f8e3cff */
[----:B------:R-:W-:Y:S07]  /*18f0*/  @P2 BRA `(.L_x_25) ;  /* 0xfffffffc00582947 */ /* 0x000fee000383ffff */
.L_x_18:
[----:B01----:R-:W0:Y:S02]  /*1900*/  LDC R0, c[0x0][0x28c] ;  /* 0x0000a300ff007b82 */ /* 0x003e240000000800 */
[----:B0-----:R-:W-:-:S13]  /*1910*/  ISETP.GE.AND P1, PT, R0, 0x1, PT ;  /* 0x000000010000780c */ /* 0x001fda0003f26270 */
[----:B------:R-:W-:Y:S05]  /*1920*/  @!P1 BRA `(.L_x_26) ;  /* 0x0000000000409947 */ /* 0x000fea0003800000 */
[----:B------:R-:W-:Y:S05]  /*1930*/  @!P0 BRA `(.L_x_27) ;  /* 0x0000000000048947 */ /* 0x000fea0003800000 */
[----:B------:R-:W-:Y:S01]  /*1940*/  BPT.TRAP 0x1 ;  /* 0x000000040000795c */ /* 0x000fe20000300000 */
.L_x_27:
[----:B------:R-:W-:Y:S01]  /*1950*/  UIADD3 UR6, UR44, UR41, URZ ;  /* 0x000000292c067290 */ /* 0x000fe2000fffe03f */
[----:B------:R-:W-:-:S03]  /*1960*/  ISETP.GT.U32.AND P0, PT, R18, 0x1, PT ;  /* 0x000000011200780c */ /* 0x000fc60003f04070 */
[----:B------:R-:W-:-:S04]  /*1970*/  UIMAD.WIDE.U32 UR4, UR6, 0x24924925, URZ ;  /* 0x24924925060478a5 */ /* 0x000fc8000f8e003f */
[----:B------:R-:W-:-:S04]  /*1980*/  UIADD3 UR4, UR6, -UR5, URZ ;  /* 0x8000000506047290 */ /* 0x000fc8000fffe03f */
[----:B------:R-:W-:-:S04]  /*1990*/  ULEA.HI UR4, UR4, UR5, URZ, 0x1f ;  /* 0x0000000504047291 */ /* 0x000fc8000f8ff83f */
[----:B------:R-:W-:-:S04]  /*19a0*/  USHF.R.U32.HI UR4, URZ, 0x2, UR4 ;  /* 0x000000023f047899 */ /* 0x000fc80008011604 */
[----:B------:R-:W-:-:S06]  /*19b0*/  UIMAD UR4, UR4, -0x7, UR6 ;  /* 0xfffffff9040478a4 */ /* 0x000fcc000f8e0206 */
[----:B------:R-:W-:-:S04]  /*19c0*/  IMAD.U32 R3, RZ, RZ, UR4 ;  /* 0x00000004ff037e24 */ /* 0x000fc8000f8e00ff */
[----:B------:R-:W-:-:S04]  /*19d0*/  IMAD R0, R3, 0x8, R6 ;  /* 0x0000000803007824 */ /* 0x000fc800078e0206 */
[----:B------:R-:W-:-:S05]  /*19e0*/  VIADD R0, R0, 0x38 ;  /* 0x0000003800007836 */ /* 0x000fca0000000000 */
[----:B------:R-:W-:-:S04]  /*19f0*/  PRMT R0, RZ, 0x654, R0 ;  /* 0x00000654ff007816 */ /* 0x000fc80000000000 */
[----:B------:R0:W-:Y:S01]  /*1a00*/  SYNCS.ARRIVE.TRANS64.RED.A1T0 RZ, [R0+URZ], RZ ;  /* 0x000000ff00ff79a7 */ /* 0x0001e2000810043f */
[----:B------:R-:W-:Y:S05]  /*1a10*/  @P0 BRA `(.L_x_26) ;  /* 0x0000000000040947 */ /* 0x000fea0003800000 */
[----:B------:R-:W-:Y:S01]  /*1a20*/  BPT.TRAP 0x1 ;  /* 0x000000040000795c */ /* 0x000fe20000300000 */
.L_x_26:
[----:B------:R-:W-:Y:S01]  /*1a30*/  IMAD.SHL.U32 R98, R98, 0x80, RZ ;  /* 0x0000008062627824 */ /* 0x000fe200078e00ff */
[----:B------:R-:W-:Y:S01]  /*1a40*/  UIADD3 UR41, UR43, UR41, URZ ;  /* 0x000000292b297290 */ /* 0x000fe2000fffe03f */
[----:B------:R-:W-:Y:S01]  /*1a50*/  IMAD.SHL.U32 R3, R97, 0x80, RZ ;  /* 0x0000008061037824 */ /* 0x000fe200078e00ff */
[----:B------:R-:W-:Y:S01]  /*1a60*/  ULDC UR7, c[0x0][0x288] ;  /* 0x0000a20000077ab9 */ /* 0x000fe20000000800 */
[----:B------:R-:W-:Y:S01]  /*1a70*/  ULDC UR10, c[0x0][0x284] ;  /* 0x0000a100000a7ab9 */ /* 0x000fe20000000800 */
[----:B------:R-:W-:Y:S01]  /*1a80*/  UISETP.GT.U32.AND UP0, UPT, UR41, 0x6, UPT ;  /* 0x000000062900788c */ /* 0x000fe2000bf04070 */
[C---:B------:R-:W-:Y:S01]  /*1a90*/  ISETP.GE.AND P0, PT, R98.reuse, UR7, PT ;  /* 0x0000000762007c0c */ /* 0x040fe2000bf06270 */
[----:B------:R-:W-:Y:S01]  /*1aa0*/  UIMAD.WIDE.U32 UR4, UR41, 0x24924925, URZ ;  /* 0x24924925290478a5 */ /* 0x000fe2000f8e003f */
[----:B------:R-:W-:Y:S01]  /*1ab0*/  SHF.R.S32.HI R12, RZ, 0x1f, R96 ;  /* 0x0000001fff0c7819 */ /* 0x000fe20000011460 */
[----:B------:R-:W-:Y:S01]  /*1ac0*/  UISETP.LT.U32.AND UP0, UPT, UR43, 0x7, UP0 ;  /* 0x000000072b00788c */ /* 0x000fe20008701070 */
[----:B------:R-:W-:Y:S01]  /*1ad0*/  ISETP.GE.OR P0, PT, R3, UR10, P0 ;  /* 0x0000000a03007c0c */ /* 0x000fe20008706670 */
[----:B------:R-:W-:Y:S01]  /*1ae0*/  UIADD3 UR4, UR41, -UR5, URZ ;  /* 0x8000000529047290 */ /* 0x000fe2000fffe03f */
[----:B------:R-:W-:Y:S01]  /*1af0*/  LOP3.LUT R8, R98, 0x6, R91, 0xf8, !PT ;  /* 0x0000000662087812 */ /* 0x000fe200078ef85b */
[----:B------:R-:W-:Y:S01]  /*1b00*/  UISETP.GE.U32.AND UP1, UPT, UR43, 0x7, UPT ;  /* 0x000000072b00788c */ /* 0x000fe2000bf26070 */
[----:B0-----:R-:W-:Y:S01]  /*1b10*/  IMAD.MOV.U32 R0, RZ, RZ, -0x1 ;  /* 0xffffffffff007424 */ /* 0x001fe200078e00ff */
[----:B------:R-:W-:Y:S01]  /*1b20*/  ULDC.64 UR8, c[0x0][0x5d0] ;  /* 0x0001740000087ab9 */ /* 0x000fe20000000a00 */
[----:B------:R-:W-:Y:S01]  /*1b30*/  USEL UR6, URZ, 0x1, !UP0 ;  /* 0x000000013f067887 */ /* 0x000fe2000c000000 */
[----:B------:R-:W-:Y:S01]  /*1b40*/  IMAD R5, R12, UR8, RZ ;  /* 0x000000080c057c24 */ /* 0x000fe2000f8e02ff */
[----:B------:R-:W-:Y:S01]  /*1b50*/  ULEA.HI UR4, UR4, UR5, URZ, 0x1f ;  /* 0x0000000504047291 */ /* 0x000fe2000f8ff83f */
[--C-:B------:R-:W-:Y:S01]  /*1b60*/  SHF.R.S32.HI R9, RZ, 0x1f, R8.reuse ;  /* 0x0000001fff097819 */ /* 0x100fe20000011408 */
[----:B------:R-:W-:Y:S01]  /*1b70*/  ULOP3.LUT UR40, UR40, UR6, URZ, 0x3c, !UPT ;  /* 0x0000000628287292 */ /* 0x000fe2000f8e3c3f */
[C---:B------:R-:W-:Y:S01]  /*1b80*/  IMAD R7, R96.reuse, UR9, R5 ;  /* 0x0000000960077c24 */ /* 0x040fe2000f8e0205 */
[----:B------:R-:W-:Y:S01]  /*1b90*/  USHF.R.U32.HI UR4, URZ, 0x2, UR4 ;  /* 0x000000023f047899 */ /* 0x000fe20008011604 */
[----:B------:R-:W-:-:S03]  /*1ba0*/  IMAD.WIDE.U32 R4, R96, UR8, R8 ;  /* 0x0000000860047c25 */ /* 0x000fc6000f8e0008 */
[----:B------:R-:W-:Y:S02]  /*1bb0*/  @UP1 ULOP3.LUT UR40, UR40, 0x1, UR4, 0x78, !UPT ;  /* 0x0000000128281892 */ /* 0x000fe4000f8e7804 */
[----:B------:R-:W-:Y:S01]  /*1bc0*/  UIMAD UR41, UR4, -0x7, UR41 ;  /* 0xfffffff9042978a4 */ /* 0x000fe2000f8e0229 */
[----:B------:R-:W-:Y:S01]  /*1bd0*/  IMAD.IADD R5, R5, 0x1, R7 ;  /* 0x0000000105057824 */ /* 0x000fe200078e0207 */
[----:B------:R-:W-:Y:S10]  /*1be0*/  @P0 BRA `(.L_x_28) ;  /* 0x0000003000ac0947 */ /* 0x000ff40003800000 */
[----:B------:R-:W0:Y:S01]  /*1bf0*/  LDC.64 R10, c[0x0][0x5c8] ;  /* 0x00017200ff0a7b82 */ /* 0x000e220000000a00 */
[----:B------:R-:W-:Y:S01]  /*1c00*/  IMAD.WIDE R14, R97, 0x80, R22 ;  /* 0x00000080610e7825 */ /* 0x000fe200078e0216 */
[----:B------:R-:W-:Y:S01]  /*1c10*/  ULDC.64 UR4, c[0x0][0x5c0] ;  /* 0x0001700000047ab9 */ /* 0x000fe20000000a00 */
[----:B------:R-:W-:Y:S02]  /*1c20*/  BSSY B0, `(.L_x_28) ;  /* 0x0000327000007945 */ /* 0x000fe40003800000 */
[----:B------:R-:W-:Y:S02]  /*1c30*/  IMAD.IADD R102, R94, 0x1, -R3 ;  /* 0x000000015e667824 */ /* 0x000fe400078e0a03 */
[----:B------:R-:W-:Y:S02]  /*1c40*/  IMAD.IADD R3, R89, 0x1, -R98 ;  /* 0x0000000159037824 */ /* 0x000fe400078e0a62 */
[-C--:B0-----:R-:W-:Y:S02]  /*1c50*/  IMAD R6, R15, R10.reuse, RZ ;  /* 0x0000000a0f067224 */ /* 0x081fe400078e02ff */
[----:B------:R-:W-:-:S04]  /*1c60*/  IMAD.WIDE.U32 R4, R14, R10, R4 ;  /* 0x0000000a0e047225 */ /* 0x000fc800078e0004 */
[----:B------:R-:W-:Y:S01]  /*1c70*/  IMAD R7, R14, R11, R6 ;  /* 0x0000000b0e077224 */ /* 0x000fe200078e0206 */
[----:B------:R-:W-:-:S03]  /*1c80*/  IADD3 R4, P0, R4, UR4, RZ ;  /* 0x0000000404047c10 */ /* 0x000fc6000ff1e0ff */
[----:B------:R-:W-:Y:S01]  /*1c90*/  IMAD.IADD R7, R5, 0x1, R7 ;  /* 0x0000000105077824 */ /* 0x000fe200078e0207 */
[----:B------:R-:W-:-:S04]  /*1ca0*/  LEA R6, P1, R10, R4, 0x3 ;  /* 0x000000040a067211 */ /* 0x000fc800078218ff */
[----:B------:R-:W-:Y:S02]  /*1cb0*/  IADD3.X R5, R7, UR5, RZ, P0, !PT ;  /* 0x0000000507057c10 */ /* 0x000fe400087fe4ff */
[----:B-----5:R-:W-:Y:S02]  /*1cc0*/  ISETP.NE.AND P0, PT, R88, RZ, PT ;  /* 0x000000ff5800720c */ /* 0x020fe40003f05270 */
[----:B------:R-:W-:-:S11]  /*1cd0*/  LEA.HI.X R7, R10, R5, R11, 0x3, P1 ;  /* 0x000000050a077211 */ /* 0x000fd600008f1c0b */
[----:B------:R-:W-:Y:S05]  /*1ce0*/  @!P0 BRA `(.L_x_29) ;  /* 0x0000002400608947 */ /* 0x000fea0003800000 */
[----:B------:R-:W0:Y:S01]  /*1cf0*/  LDC.64 R98, c[0x0][0x5b0] ;  /* 0x00016c00ff627b82 */ /* 0x000e220000000a00 */
[----:B------:R-:W-:Y:S01]  /*1d00*/  ULDC.64 UR4, c[0x0][0x5b8] ;  /* 0x00016e0000047ab9 */ /* 0x000fe20000000a00 */
[----:B------:R-:W-:Y:S01]  /*1d10*/  ISETP.GE.AND P1, PT, R102, 0x1, PT ;  /* 0x000000016600780c */ /* 0x000fe20003f26270 */
[----:B------:R-:W-:Y:S01]  /*1d20*/  IMAD R11, R12, UR4, RZ ;  /* 0x000000040c0b7c24 */ /* 0x000fe2000f8e02ff */
[----:B------:R-:W-:Y:S01]  /*1d30*/  BSSY B1, `(.L_x_30) ;  /* 0x000000e000017945 */ /* 0x000fe20003800000 */
[C---:B------:R-:W-:Y:S01]  /*1d40*/  IMAD.WIDE.U32 R20, R96.reuse, UR4, R8 ;  /* 0x0000000460147c25 */ /* 0x040fe2000f8e0008 */
[----:B------:R-:W-:Y:S02]  /*1d50*/  ISETP.LT.OR P5, PT, R3, 0x1, !P1 ;  /* 0x000000010300780c */ /* 0x000fe40004fa1670 */
[----:B------:R-:W1:Y:S01]  /*1d60*/  LDC.64 R100, c[0x0][0x5a8] ;  /* 0x00016a00ff647b82 */ /* 0x000e620000000a00 */
[----:B------:R-:W-:Y:S02]  /*1d70*/  IMAD R11, R96, UR5, R11 ;  /* 0x00000005600b7c24 */ /* 0x000fe4000f8e020b */
[----:B------:R-:W-:-:S02]  /*1d80*/  IMAD.MOV.U32 R12, RZ, RZ, R20 ;  /* 0x000000ffff0c7224 */ /* 0x000fc400078e0014 */
[----:B------:R-:W-:Y:S02]  /*1d90*/  IMAD.IADD R13, R21, 0x1, R11 ;  /* 0x00000001150d7824 */ /* 0x000fe400078e020b */
[-C--:B0-----:R-:W-:Y:S02]  /*1da0*/  IMAD R10, R15, R98.reuse, RZ ;  /* 0x000000620f0a7224 */ /* 0x081fe400078e02ff */
[----:B------:R-:W-:-:S04]  /*1db0*/  IMAD.WIDE.U32 R8, R14, R98, R12 ;  /* 0x000000620e087225 */ /* 0x000fc800078e000c */
[----:B------:R-:W-:Y:S01]  /*1dc0*/  IMAD R97, R14, R99, R10 ;  /* 0x000000630e617224 */ /* 0x000fe200078e020a */
[----:B-1----:R-:W-:-:S04]  /*1dd0*/  IADD3 R8, P0, R8, R100, RZ ;  /* 0x0000006408087210 */ /* 0x002fc80007f1e0ff */
[----:B------:R-:W-:Y:S01]  /*1de0*/  IADD3.X R9, R101, R9, R97, P0, !PT ;  /* 0x0000000965097210 */ /* 0x000fe200007fe461 */
[----:B------:R-:W-:Y:S08]  /*1df0*/  @P5 BRA `(.L_x_31) ;  /* 0x0000000000045947 */ /* 0x000ff00003800000 */
[----:B------:R0:W5:Y:S02]  /*1e00*/  LDG.E.U8 R95, desc[UR38][R8.64] ;  /* 0x00000026085f7981 */ /* 0x000164000c1e1100 */
.L_x_31:
[----:B------:R-:W-:Y:S05]  /*1e10*/  BSYNC B1 ;  /* 0x0000000000017941 */ /* 0x000fea0003800000 */
.L_x_30:
[----:B-----5:R-:W-:Y:S01]  /*1e20*/  LOP3.LUT R15, R95, 0xffff, RZ, 0xc0, !PT ;  /* 0x0000ffff5f0f7812 */ /* 0x020fe200078ec0ff */
[C---:B------:R-:W-:Y:S01]  /*1e30*/  IMAD.SHL.U32 R10, R98.reuse, 0x8, RZ ;  /* 0x00000008620a7824 */ /* 0x040fe200078e00ff */
[----:B------:R-:W-:Y:S01]  /*1e40*/  SHF.L.U64.HI R11, R98, 0x3, R99 ;  /* 0x00000003620b7819 */ /* 0x000fe20000010263 */
[----:B------:R-:W-:Y:S01]  /*1e50*/  BSSY B1, `(.L_x_32) ;  /* 0x000000e000017945 */ /* 0x000fe20003800000 */
[----:B------:R-:W-:Y:S02]  /*1e60*/  PRMT R15, R15, 0x8880, RZ ;  /* 0x000088800f0f7816 */ /* 0x000fe400000000ff */
[----:B------:R-:W-:Y:S01]  /*1e70*/  ISETP.LT.OR P2, PT, R3, 0x2, !P1 ;  /* 0x000000020300780c */ /* 0x000fe20004f41670 */
[----:B------:R-:W-:Y:S01]  /*1e80*/  IMAD.WIDE.U32 R10, R14, R98, R10 ;  /* 0x000000620e0a7225 */ /* 0x000fe200078e000a */
[----:B------:R-:W-:-:S03]  /*1e90*/  ISETP.GE.AND P0, PT, R102, 0x9, PT ;  /* 0x000000096600780c */ /* 0x000fc60003f06270 */
[----:B------:R-:W-:Y:S01]  /*1ea0*/  IMAD R14, R15, R88, RZ ;  /* 0x000000580f0e7224 */ /* 0x000fe200078e02ff */
[----:B------:R-:W-:Y:S01]  /*1eb0*/  IADD3 R10, P3, P4, R20, R100, R10 ;  /* 0x00000064140a7210 */ /* 0x000fe20007c7e00a */
[----:B------:R-:W-:Y:S02]  /*1ec0*/  IMAD.IADD R20, R97, 0x1, R11 ;  /* 0x0000000161147824 */ /* 0x000fe400078e020b */
[----:B------:R-:W-:-:S05]  /*1ed0*/  @!P5 IMAD R15, R24, R19, R14 ;  /* 0x00000013180fd224 */ /* 0x000fca00078e020e */
[----:B------:R1:W-:Y:S01]  /*1ee0*/  @!P5 STG.E.U8 desc[UR38][R4.64], R15 ;  /* 0x0000000f0400d986 */ /* 0x0003e2000c101126 */
[----:B------:R-:W-:Y:S05]  /*1ef0*/  @P2 BRA `(.L_x_33) ;  /* 0x00000000000c2947 */ /* 0x000fea0003800000 */
[----:B------:R-:W1:Y:S02]  /*1f00*/  LDG.E.U8 R95, desc[UR38][R8.64+0x1] ;  /* 0x00000126085f7981 */ /* 0x000e64000c1e1100 */
[----:B-1----:R-:W-:-:S05]  /*1f10*/  PRMT R15, R95, 0x8880, RZ ;  /* 0x000088805f0f7816 */ /* 0x002fca00000000ff */
[----:B------:R-:W-:-:S07]  /*1f20*/  IMAD R14, R15, R88, RZ ;  /* 0x000000580f0e7224 */ /* 0x000fce00078e02ff */
.L_x_33:
[----:B------:R-:W-:Y:S05]  /*1f30*/  BSYNC B1 ;  /* 0x0000000000017941 */ /* 0x000fea0003800000 */
.L_x_32:
[----:B------:R-:W-:Y:S01]  /*1f40*/  ISETP.LT.OR P5, PT, R3, 0x1, !P0 ;  /* 0x000000010300780c */ /* 0x000fe200047a1670 */
[----:B------:R-:W-:Y:S01]  /*1f50*/  @!P2 IMAD R25, R25, R19, R14 ;  /* 0x000000131919a224 */ /* 0x000fe200078e020e */
[----:B------:R-:W-:Y:S01]  /*1f60*/  BSSY B1, `(.L_x_34) ;  /* 0x000000a000017945 */ /* 0x000fe20003800000 */
[----:B------:R-:W-:Y:S02]  /*1f70*/  IADD3.X R11, R13, R101, R20, P3, P4 ;  /* 0x000000650d0b7210 */ /* 0x000fe40001fe8414 */
[C---:B------:R-:W-:Y:S01]  /*1f80*/  ISETP.LT.OR P3, PT, R3.reuse, 0x2, !P0 ;  /* 0x000000020300780c */ /* 0x040fe20004761670 */
[----:B------:R2:W-:Y:S01]  /*1f90*/  @!P2 STG.E.U8 desc[UR38][R4.64+0x1], R25 ;  /* 0x000001190400a986 */ /* 0x0005e2000c101126 */
[C---:B------:R-:W-:Y:S02]  /*1fa0*/  ISETP.LT.OR P4, PT, R3.reuse, 0x9, !P1 ;  /* 0x000000090300780c */ /* 0x040fe40004f81670 */
[----:B------:R-:W-:-:S04]  /*1fb0*/  ISETP.LT.OR P2, PT, R3, 0xa, !P1 ;  /* 0x0000000a0300780c */ /* 0x000fc80004f41670 */
[----:B------:R-:W-:Y:S09]  /*1fc0*/  @P5 BRA `(.L_x_35) ;  /* 0x00000000000c5947 */ /* 0x000ff20003800000 */
[----:B------:R-:W3:Y:S02]  /*1fd0*/  LDG.E.U8 R95, desc[UR38][R10.64] ;  /* 0x000000260a5f7981 */ /* 0x000ee4000c1e1100 */
[----:B---3--:R-:W-:-:S05]  /*1fe0*/  PRMT R13, R95, 0x8880, RZ ;  /* 0x000088805f0d7816 */ /* 0x008fca00000000ff */
[----:B------:R-:W-:-:S07]  /*1ff0*/  IMAD R14, R13, R88, RZ ;  /* 0x000000580d0e7224 */ /* 0x000fce00078e02ff */
.L_x_35:
[----:B------:R-:W-:Y:S05]  /*2000*/  BSYNC B1 ;  /* 0x0000000000017941 */ /* 0x000fea0003800000 */
.L_x_34:
[----:B------:R-:W-:Y:S01]  /*2010*/  @!P5 IMAD R13, R26, R19, R14 ;  /* 0x000000131a0dd224 */ /* 0x000fe200078e020e */
[----:B------:R-:W-:Y:S04]  /*2020*/  BSSY B1, `(.L_x_36) ;  /* 0x0000006000017945 */ /* 0x000fe80003800000 */
[----:B------:R3:W-:Y:S01]  /*2030*/  @!P5 STG.E.U8 desc[UR38][R6.64], R13 ;  /* 0x0000000d0600d986 */ /* 0x0007e2000c101126 */
[----:B------:R-:W-:Y:S05]  /*2040*/  @P3 BRA `(.L_x_37) ;  /* 0x00000000000c3947 */ /* 0x000fea0003800000 */
[----:B------:R-:W3:Y:S02]  /*2050*/  LDG.E.U8 R95, desc[UR38][R10.64+0x1] ;  /* 0x000001260a5f7981 */ /* 0x000ee4000c1e1100 */
[----:B---3--:R-:W-:-:S05]  /*2060*/  PRMT R13, R95, 0x8880, RZ ;  /* 0x000088805f0d7816 */ /* 0x008fca00000000ff */
[----:B------:R-:W-:-:S07]  /*2070*/  IMAD R14, R13, R88, RZ ;  /* 0x000000580d0e7224 */ /* 0x000fce00078e02ff */
.L_x_37:
[----:B------:R-:W-:Y:S05]  /*2080*/  BSYNC B1 ;  /* 0x0000000000017941 */ /* 0x000fea0003800000 */
.L_x_36:
[----:B------:R-:W-:Y:S01]  /*2090*/  @!P3 IMAD R27, R27, R19, R14 ;  /* 0x000000131b1bb224 */ /* 0x000fe200078e020e */
[----:B------:R-:W-:Y:S04]  /*20a0*/  BSSY B1, `(.L_x_38) ;  /* 0x0000006000017945 */ /* 0x000fe80003800000 */
[----:B------:R4:W-:Y:S01]  /*20b0*/  @!P3 STG.E.U8 desc[UR38][R6.64+0x1], R27 ;  /* 0x0000011b0600b986 */ /* 0x0009e2000c101126 */
[----:B------:R-:W-:Y:S05]  /*20c0*/  @P4 BRA `(.L_x_39) ;  /* 0x00000000000c4947 */ /* 0x000fea0003800000 */
[----:B------:R-:W3:Y:S02]  /*20d0*/  LDG.E.U8 R95, desc[UR38][R8.64+0x8] ;  /* 0x00000826085f7981 */ /* 0x000ee4000c1e1100 */
[----:B---3--:R-:W-:-:S05]  /*20e0*/  PRMT R13, R95, 0x8880, RZ ;  /* 0x000088805f0d7816 */ /* 0x008fca00000000ff */
[----:B------:R-:W-:-:S07]  /*20f0*/  IMAD R14, R13, R88, RZ ;  /* 0x000000580d0e7224 */ /* 0x000fce00078e02ff */
.L_x_39:
[----:B------:R-:W-:Y:S05]  /*2100*/  BSYNC B1 ;  /* 0x0000000000017941 */ /* 0x000fea0003800000 */
.L_x_38:
[----:B---3--:R-:W-:Y:S01]  /*2110*/  @!P4 IMAD R13, R28, R19, R14 ;  /* 0x000000131c0dc224 */ /* 0x008fe200078e020e */
[----:B------:R-:W-:Y:S04]  /*2120*/  BSSY B1, `(.L_x_40) ;  /* 0x0000006000017945 */ /* 0x000fe80003800000 */
[----:B------:R3:W-:Y:S01]  /*2130*/  @!P4 STG.E.U8 desc[UR38][R4.64+0x8], R13 ;  /* 0x0000080d0400c986 */ /* 0x0007e2000c101126 */
[----:B------:R-:W-:Y:S05]  /*2140*/  @P2 BRA `(.L_x_41) ;  /* 0x00000000000c2947 */ /* 0x000fea0003800000 */
[----:B------:R-:W3:Y:S02]  /*2150*/  LDG.E.U8 R95, desc[UR38][R8.64+0x9] ;  /* 0x00000926085f7981 */ /* 0x000ee4000c1e1100 */
[----:B---3--:R-:W-:-:S05]  /*2160*/  PRMT R13, R95, 0x8880, RZ ;  /* 0x000088805f0d7816 */ /* 0x008fca00000000ff */
[----:B------:R-:W-:-:S07]  /*2170*/  IMAD R14, R13, R88, RZ ;  /* 0x000000580d0e7224 */ /* 0x000fce00078e02ff */
.L_x_41:
[----:B------:R-:W-:Y:S05]  /*2180*/  BSYNC B1 ;  /* 0x0000000000017941 */ /* 0x000fea0003800000 */
.L_x_40:
[----:B------:R-:W-:Y:S01]  /*2190*/  ISETP.LT.OR P4, PT, R3, 0x9, !P0 ;  /* 0x000000090300780c */ /* 0x000fe20004781670 */
[----:B------:R-:W-:Y:S01]  /*21a0*/  @!P2 IMAD R29, R29, R19, R14 ;  /* 0x000000131d1da224 */ /* 0x000fe200078e020e */
[----:B------:R-:W-:Y:S01]  /*21b0*/  BSSY B1, `(.L_x_42) ;  /* 0x0000009000017945 */ /* 0x000fe20003800000 */
[C---:B------:R-:W-:Y:S02]  /*21c0*/  ISETP.LT.OR P3, PT, R3.reuse, 0xa, !P0 ;  /* 0x0000000a0300780c */ /* 0x040fe40004761670 */
[C---:B------:R-:W-:Y:S01]  /*21d0*/  ISETP.LT.OR P5, PT, R3.reuse, 0x11, !P1 ;  /* 0x000000110300780c */ /* 0x040fe20004fa1670 */
[----:B------:R0:W-:Y:S01]  /*21e0*/  @!P2 STG.E.U8 desc[UR38][R4.64+0x9], R29 ;  /* 0x0000091d0400a986 */ /* 0x0001e2000c101126 */
[----:B------:R-:W-:-:S06]  /*21f0*/  ISETP.LT.OR P2, PT, R3, 0x12, !P1 ;  /* 0x000000120300780c */ /* 0x000fcc0004f41670 */
[----:B------:R-:W-:Y:S07]  /*2200*/  @P4 BRA `(.L_x_43) ;  /* 0x00000000000c4947 */ /* 0x000fee0003800000 */
[----:B------:R-:W3:Y:S02]  /*2210*/  LDG.E.U8 R95, desc[UR38][R10.64+0x8] ;  /* 0x000008260a5f7981 */ /* 0x000ee4000c1e1100 */
[----:B---3--:R-:W-:-:S05]  /*2220*/  PRMT R13, R95, 0x8880, RZ ;  /* 0x000088805f0d7816 */ /* 0x008fca00000000ff */
[----:B------:R-:W-:-:S07]  /*2230*/  IMAD R14, R13, R88, RZ ;  /* 0x000000580d0e7224 */ /* 0x000fce00078e02ff */
.L_x_43:
[----:B------:R-:W-:Y:S05]  /*2240*/  BSYNC B1 ;  /* 0x0000000000017941 */ /* 0x000fea0003800000 */
.L_x_42:
[----:B---3--:R-:W-:Y:S01]  /*2250*/  @!P4 IMAD R13, R30, R19, R14 ;  /* 0x000000131e0dc224 */ /* 0x008fe200078e020e */
[----:B------:R-:W-:Y:S04]  /*2260*/  BSSY B1, `(.L_x_44) ;  /* 0x0000006000017945 */ /* 0x000fe80003800000 */
[----:B------:R3:W-:Y:S01]  /*2270*/  @!P4 STG.E.U8 desc[UR38][R6.64+0x8], R13 ;  /* 0x0000080d0600c986 */ /* 0x0007e2000c101126 */
[----:B------:R-:W-:Y:S05]  /*2280*/  @P3 BRA `(.L_x_45) ;  /* 0x00000000000c3947 */ /* 0x000fea0003800000 */
[----:B------:R-:W3:Y:S02]  /*2290*/  LDG.E.U8 R95, desc[UR38][R10.64+0x9] ;  /* 0x000009260a5f7981 */ /* 0x000ee4000c1e1100 */
[----:B---3--:R-:W-:-:S05]  /*22a0*/  PRMT R13, R95, 0x8880, RZ ;  /* 0x000088805f0d7816 */ /* 0x008fca00000000ff */
[----:B------:R-:W-:-:S07]  /*22b0*/  IMAD R14, R13, R88, RZ ;  /* 0x000000580d0e7224 */ /* 0x000fce00078e02ff */
.L_x_45:
[----:B------:R-:W-:Y:S05]  /*22c0*/  BSYNC B1 ;  /* 0x0000000000017941 */ /* 0x000fea0003800000 */
.L_x_44:
[----:B------:R-:W-:Y:S01]  /*22d0*/  @!P3 IMAD R31, R31, R19, R14 ;  /* 0x000000131f1fb224 */ /* 0x000fe200078e020e */
[----:B------:R-:W-:Y:S04]  /*22e0*/  BSSY B1, `(.L_x_46) ;  /* 0x0000006000017945 */ /* 0x000fe80003800000 */
[----:B------:R0:W-:Y:S01]  /*22f0*/  @!P3 STG.E.U8 desc[UR38][R6.64+0x9], R31 ;  /* 0x0000091f0600b986 */ /* 0x0001e2000c101126 */
[----:B------:R-:W-:Y:S05]  /*2300*/  @P5 BRA `(.L_x_47) ;  /* 0x00000000000c5947 */ /* 0x000fea0003800000 */
[----:B------:R-:W3:Y:S02]  /*2310*/  LDG.E.U8 R95, desc[UR38][R8.64+0x10] ;  /* 0x00001026085f7981 */ /* 0x000ee4000c1e1100 */
[----:B---3--:R-:W-:-:S05]  /*2320*/  PRMT R13, R95, 0x8880, RZ ;  /* 0x000088805f0d7816 */ /* 0x008fca00000000ff */
[----:B------:R-:W-:-:S07]  /*2330*/  IMAD R14, R13, R88, RZ ;  /* 0x000000580d0e7224 */ /* 0x000fce00078e02ff */
.L_x_47:
[----:B------:R-:W-:Y:S05]  /*2340*/  BSYNC B1 ;  /* 0x0000000000017941 */ /* 0x000fea0003800000 */
.L_x_46:
[----:B---3--:R-:W-:Y:S01]  /*2350*/  @!P5 IMAD R13, R32, R19, R14 ;  /* 0x00000013200dd224 */ /* 0x008fe200078e020e */
[----:B------:R-:W-:Y:S04]  /*2360*/  BSSY B1, `(.L_x_48) ;  /* 0x0000006000017945 */ /* 0x000fe80003800000 */
[----:B------:R3:W-:Y:S01]  /*2370*/  @!P5 STG.E.U8 desc[UR38][R4.64+0x10], R13 ;  /* 0x0000100d0400d986 */ /* 0x0007e2000c101126 */
[----:B------:R-:W-:Y:S05]  /*2380*/  @P2 BRA `(.L_x_49) ;  /* 0x00000000000c2947 */ /* 0x000fea0003800000 */
[----:B------:R-:W3:Y:S02]  /*2390*/  LDG.E.U8 R95, desc[UR38][R8.64+0x11] ;  /* 0x00001126085f7981 */ /* 0x000ee4000c1e1100 */
[----:B---3--:R-:W-:-:S05]  /*23a0*/  PRMT R13, R95, 0x8880, RZ ;  /* 0x000088805f0d7816 */ /* 0x008fca00000000ff */
[----:B------:R-:W-:-:S07]  /*23b0*/  IMAD R14, R13, R88, RZ ;  /* 0x000000580d0e7224 */ /* 0x000fce00078e02ff */
.L_x_49:
[----:B------:R-:W-:Y:S05]  /*23c0*/  BSYNC B1 ;  /* 0x0000000000017941 */ /* 0x000fea0003800000 */
.L_x_48:
        /* <DEDUP_REMOVED lines=11> */
.L_x_51:
[----:B------:R-:W-:Y:S05]  /*2480*/  BSYNC B1 ;  /* 0x0000000000017941 */ /* 0x000fea0003800000 */
.L_x_50:
[----:B---3--:R-:W-:Y:S01]  /*2490*/  @!P4 IMAD R13, R34, R19, R14 ;  /* 0x00000013220dc224 */ /* 0x008fe200078e020e */
[----:B------:R-:W-:Y:S04]  /*24a0*/  BSSY B1, `(.L_x_52) ;  /* 0x0000006000017945 */ /* 0x000fe80003800000 */
[----:B------:R3:W-:Y:S01]  /*24b0*/  @!P4 STG.E.U8 desc[UR38][R6.64+0x10], R13 ;  /* 0x0000100d0600c986 */ /* 0x0007e2000c101126 */
[----:B------:R-:W-:Y:S05]  /*24c0*/  @P3 BRA `(.L_x_53) ;  /* 0x00000000000c3947 */ /* 0x000fea0003800000 */
[----:B------:R-:W3:Y:S02]  /*24d0*/  LDG.E.U8 R95, desc[UR38][R10.64+0x11] ;  /* 0x000011260a5f7981 */ /* 0x000ee4000c1e1100 */
[----:B---3--:R-:W-:-:S05]  /*24e0*/  PRMT R13, R95, 0x8880, RZ ;  /* 0x000088805f0d7816 */ /* 0x008fca00000000ff */
[----:B------:R-:W-:-:S07]  /*24f0*/  IMAD R14, R13, R88, RZ ;  /* 0x000000580d0e7224 */ /* 0x000fce00078e02ff */
.L_x_53:
[----:B------:R-:W-:Y:S05]  /*2500*/  BSYNC B1 ;  /* 0x0000000000017941 */ /* 0x000fea0003800000 */
.L_x_52:
[----:B------:R-:W-:Y:S01]  /*2510*/  @!P3 IMAD R35, R35, R19, R14 ;  /* 0x000000132323b224 */ /* 0x000fe200078e020e */
[----:B------:R-:W-:Y:S04]  /*2520*/  BSSY B1, `(.L_x_54) ;  /* 0x0000006000017945 */ /* 0x000fe80003800000 */
[----:B------:R0:W-:Y:S01]  /*2530*/  @!P3 STG.E.U8 desc[UR38][R6.64+0x11], R35 ;  /* 0x000011230600b986 */ /* 0x0001e2000c101126 */
[----:B------:R-:W-:Y:S05]  /*2540*/  @P5 BRA `(.L_x_55) ;  /* 0x00000000000c5947 */ /* 0x000fea0003800000 */
[----:B------:R-:W3:Y:S02]  /*2550*/  LDG.E.U8 R95, desc[UR38][R8.64+0x18] ;  /* 0x00001826085f7981 */ /* 0x000ee4000c1e1100 */
[----:B---3--:R-:W-:-:S05]  /*2560*/  PRMT R13, R95, 0x8880, RZ ;  /* 0x000088805f0d7816 */ /* 0x008fca00000000ff */
[----:B------:R-:W-:-:S07]  /*2570*/  IMAD R14, R13, R88, RZ ;  /* 0x000000580d0e7224 */ /* 0x000fce00078e02ff */
.L_x_55:
[----:B------:R-:W-:Y:S05]  /*2580*/  BSYNC B1 ;  /* 0x0000000000017941 */ /* 0x000fea0003800000 */
.L_x_54:
[----:B---3--:R-:W-:Y:S01]  /*2590*/  @!P5 IMAD R13, R36, R19, R14 ;  /* 0x00000013240dd224 */ /* 0x008fe200078e020e */
[----:B------:R-:W-:Y:S04]  /*25a0*/  BSSY B1, `(.L_x_56) ;  /* 0x0000006000017945 */ /* 0x000fe80003800000 */
[----:B------:R3:W-:Y:S01]  /*25b0*/  @!P5 STG.E.U8 desc[UR38][R4.64+0x18], R13 ;  /* 0x0000180d0400d986 */ /* 0x0007e2000c101126 */
[----:B------:R-:W-:Y:S05]  /*25c0*/  @P2 BRA `(.L_x_57) ;  /* 0x00000000000c2947 */ /* 0x000fea0003800000 */
[----:B------:R-:W3:Y:S02]  /*25d0*/  LDG.E.U8 R95, desc[UR38][R8.64+0x19] ;  /* 0x00001926085f7981 */ /* 0x000ee4000c1e1100 */
[----:B---3--:R-:W-:-:S05]  /*25e0*/  PRMT R13, R95, 0x8880, RZ ;  /* 0x000088805f0d7816 */ /* 0x008fca00000000ff */
[----:B------:R-:W-:-:S07]  /*25f0*/  IMAD R14, R13, R88, RZ ;  /* 0x000000580d0e7224 */ /* 0x000fce00078e02ff */
.L_x_57:
[----:B------:R-:W-:Y:S05]  /*2600*/  BSYNC B1 ;  /* 0x0000000000017941 */ /* 0x000fea0003800000 */
.L_x_56:
        /* <DEDUP_REMOVED lines=11> */
.L_x_59:
[----:B------:R-:W-:Y:S05]  /*26c0*/  BSYNC B1 ;  /* 0x0000000000017941 */ /* 0x000fea0003800000 */
.L_x_58:
[----:B---3--:R-:W-:Y:S01]  /*26d0*/  @!P4 IMAD R13, R38, R19, R14 ;  /* 0x00000013260dc224 */ /* 0x008fe200078e020e */
[----:B------:R-:W-:Y:S04]  /*26e0*/  BSSY B1, `(.L_x_60) ;  /* 0x0000006000017945 */ /* 0x000fe80003800000 */
[----:B------:R3:W-:Y:S01]  /*26f0*/  @!P4 STG.E.U8 desc[UR38][R6.64+0x18], R13 ;  /* 0x0000180d0600c986 */ /* 0x0007e2000c101126 */
[----:B------:R-:W-:Y:S05]  /*2700*/  @P3 BRA `(.L_x_61) ;  /* 0x00000000000c3947 */ /* 0x000fea0003800000 */
[----:B------:R-:W3:Y:S02]  /*2710*/  LDG.E.U8 R95, desc[UR38][R10.64+0x19] ;  /* 0x000019260a5f7981 */ /* 0x000ee4000c1e1100 */
[----:B---3--:R-:W-:-:S05]  /*2720*/  PRMT R13, R95, 0x8880, RZ ;  /* 0x000088805f0d7816 */ /* 0x008fca00000000ff */
[----:B------:R-:W-:-:S07]  /*2730*/  IMAD R14, R13, R88, RZ ;  /* 0x000000580d0e7224 */ /* 0x000fce00078e02ff */
.L_x_61:
[----:B------:R-:W-:Y:S05]  /*2740*/  BSYNC B1 ;  /* 0x0000000000017941 */ /* 0x000fea0003800000 */
.L_x_60:
[----:B------:R-:W-:Y:S01]  /*2750*/  @!P3 IMAD R39, R39, R19, R14 ;  /* 0x000000132727b224 */ /* 0x000fe200078e020e */
[----:B------:R-:W-:Y:S04]  /*2760*/  BSSY B1, `(.L_x_62) ;  /* 0x0000006000017945 */ /* 0x000fe80003800000 */
[----:B------:R0:W-:Y:S01]  /*2770*/  @!P3 STG.E.U8 desc[UR38][R6.64+0x19], R39 ;  /* 0x000019270600b986 */ /* 0x0001e2000c101126 */
[----:B------:R-:W-:Y:S05]  /*2780*/  @P5 BRA `(.L_x_63) ;  /* 0x00000000000c5947 */ /* 0x000fea0003800000 */
[----:B------:R-:W3:Y:S02]  /*2790*/  LDG.E.U8 R95, desc[UR38][R8.64+0x20] ;  /* 0x00002026085f7981 */ /* 0x000ee4000c1e1100 */
[----:B---3--:R-:W-:-:S05]  /*27a0*/  PRMT R13, R95, 0x8880, RZ ;  /* 0x000088805f0d7816 */ /* 0x008fca00000000ff */
[----:B------:R-:W-:-:S07]  /*27b0*/  IMAD R14, R13, R88, RZ ;  /* 0x000000580d0e7224 */ /* 0x000fce00078e02ff */
.L_x_63:
[----:B------:R-:W-:Y:S05]  /*27c0*/  BSYNC B1 ;  /* 0x0000000000017941 */ /* 0x000fea0003800000 */
.L_x_62:
[----:B---3--:R-:W-:Y:S01]  /*27d0*/  @!P5 IMAD R13, R40, R19, R14 ;  /* 0x00000013280dd224 */ /* 0x008fe200078e020e */
[----:B------:R-:W-:Y:S04]  /*27e0*/  BSSY B1, `(.L_x_64) ;  /* 0x0000006000017945 */ /* 0x000fe80003800000 */
[----:B------:R3:W-:Y:S01]  /*27f0*/  @!P5 STG.E.U8 desc[UR38][R4.64+0x20], R13 ;  /* 0x0000200d0400d986 */ /* 0x0007e2000c101126 */
[----:B------:R-:W-:Y:S05]  /*2800*/  @P2 BRA `(.L_x_65) ;  /* 0x00000000000c2947 */ /* 0x000fea0003800000 */
[----:B------:R-:W3:Y:S02]  /*2810*/  LDG.E.U8 R95, desc[UR38][R8.64+0x21] ;  /* 0x00002126085f7981 */ /* 0x000ee4000c1e1100 */
[----:B---3--:R-:W-:-:S05]  /*2820*/  PRMT R13, R95, 0x8880, RZ ;  /* 0x000088805f0d7816 */ /* 0x008fca00000000ff */
[----:B------:R-:W-:-:S07]  /*2830*/  IMAD R14, R13, R88, RZ ;  /* 0x000000580d0e7224 */ /* 0x000fce00078e02ff */
.L_x_65:
[----:B------:R-:W-:Y:S05]  /*2840*/  BSYNC B1 ;  /* 0x0000000000017941 */ /* 0x000fea0003800000 */
.L_x_64:
        /* <DEDUP_REMOVED lines=11> */
.L_x_67:
[----:B------:R-:W-:Y:S05]  /*2900*/  BSYNC B1 ;  /* 0x0000000000017941 */ /* 0x000fea0003800000 */
.L_x_66:
[----:B---3--:R-:W-:Y:S01]  /*2910*/  @!P4 IMAD R13, R42, R19, R14 ;  /* 0x000000132a0dc224 */ /* 0x008fe200078e020e */
[----:B------:R-:W-:Y:S04]  /*2920*/  BSSY B1, `(.L_x_68) ;  /* 0x0000006000017945 */ /* 0x000fe80003800000 */
[----:B------:R3:W-:Y:S01]  /*2930*/  @!P4 STG.E.U8 desc[UR38][R6.64+0x20], R13 ;  /* 0x0000200d0600c986 */ /* 0x0007e2000c101126 */
[----:B------:R-:W-:Y:S05]  /*2940*/  @P3 BRA `(.L_x_69) ;  /* 0x00000000000c3947 */ /* 0x000fea0003800000 */
[----:B------:R-:W3:Y:S02]  /*2950*/  LDG.E.U8 R95, desc[UR38][R10.64+0x21] ;  /* 0x000021260a5f7981 */ /* 0x000ee4000c1e1100 */
[----:B---3--:R-:W-:-:S05]  /*2960*/  PRMT R13, R95, 0x8880, RZ ;  /* 0x000088805f0d7816 */ /* 0x008fca00000000ff */
[----:B------:R-:W-:-:S07]  /*2970*/  IMAD R14, R13, R88, RZ ;  /* 0x000000580d0e7224 */ /* 0x000fce00078e02ff */
.L_x_69:
[----:B------:R-:W-:Y:S05]  /*2980*/  BSYNC B1 ;  /* 0x0000000000017941 */ /* 0x000fea0003800000 */
.L_x_68:
[----:B------:R-:W-:Y:S01]  /*2990*/  @!P3 IMAD R43, R43, R19, R14 ;  /* 0x000000132b2bb224 */ /* 0x000fe200078e020e */
[----:B------:R-:W-:Y:S04]  /*29a0*/  BSSY B1, `(.L_x_70) ;  /* 0x0000006000017945 */ /* 0x000fe80003800000 */
[----:B------:R0:W-:Y:S01]  /*29b0*/  @!P3 STG.E.U8 desc[UR38][R6.64+0x21], R43 ;  /* 0x0000212b0600b986 */ /* 0x0001e2000c101126 */
[----:B------:R-:W-:Y:S05]  /*29c0*/  @P5 BRA `(.L_x_71) ;  /* 0x00000000000c5947 */ /* 0x000fea0003800000 */
[----:B------:R-:W3:Y:S02]  /*29d0*/  LDG.E.U8 R95, desc[UR38][R8.64+0x28] ;  /* 0x00002826085f7981 */ /* 0x000ee4000c1e1100 */
[----:B---3--:R-:W-:-:S05]  /*29e0*/  PRMT R13, R95, 0x8880, RZ ;  /* 0x000088805f0d7816 */ /* 0x008fca00000000ff */
[----:B------:R-:W-:-:S07]  /*29f0*/  IMAD R14, R13, R88, RZ ;  /* 0x000000580d0e7224 */ /* 0x000fce00078e02ff */
.L_x_71:
[----:B------:R-:W-:Y:S05]  /*2a00*/  BSYNC B1 ;  /* 0x0000000000017941 */ /* 0x000fea0003800000 */
.L_x_70:
[----:B---3--:R-:W-:Y:S01]  /*2a10*/  @!P5 IMAD R13, R44, R19, R14 ;  /* 0x000000132c0dd224 */ /* 0x008fe200078e020e */
[----:B------:R-:W-:Y:S04]  /*2a20*/  BSSY B1, `(.L_x_72) ;  /* 0x0000006000017945 */ /* 0x000fe80003800000 */
[----:B------:R3:W-:Y:S01]  /*2a30*/  @!P5 STG.E.U8 desc[UR38][R4.64+0x28], R13 ;  /* 0x0000280d0400d986 */ /* 0x0007e2000c101126 */
[----:B------:R-:W-:Y:S05]  /*2a40*/  @P2 BRA `(.L_x_73) ;  /* 0x00000000000c2947 */ /* 0x000fea0003800000 */
[----:B------:R-:W3:Y:S02]  /*2a50*/  LDG.E.U8 R95, desc[UR38][R8.64+0x29] ;  /* 0x00002926085f7981 */ /* 0x000ee4000c1e1100 */
[----:B---3--:R-:W-:-:S05]  /*2a60*/  PRMT R13, R95, 0x8880, RZ ;  /* 0x000088805f0d7816 */ /* 0x008fca00000000ff */
[----:B------:R-:W-:-:S07]  /*2a70*/  IMAD R14, R13, R88, RZ ;  /* 0x000000580d0e7224 */ /* 0x000fce00078e02ff */
.L_x_73:
[----:B------:R-:W-:Y:S05]  /*2a80*/  BSYNC B1 ;  /* 0x0000000000017941 */ /* 0x000fea0003800000 */
.L_x_72:
        /* <DEDUP_REMOVED lines=11> */
.L_x_75:
[----:B------:R-:W-:Y:S05]  /*2b40*/  BSYNC B1 ;  /* 0x0000000000017941 */ /* 0x000fea0003800000 */
.L_x_74:
[----:B---3--:R-:W-:Y:S01]  /*2b50*/  @!P4 IMAD R13, R46, R19, R14 ;  /* 0x000000132e0dc224 */ /* 0x008fe200078e020e */
[----:B------:R-:W-:Y:S04]  /*2b60*/  BSSY B1, `(.L_x_76) ;  /* 0x0000006000017945 */ /* 0x000fe80003800000 */
[----:B------:R3:W-:Y:S01]  /*2b70*/  @!P4 STG.E.U8 desc[UR38][R6.64+0x28], R13 ;  /* 0x0000280d0600c986 */ /* 0x0007e2000c101126 */
[----:B------:R-:W-:Y:S05]  /*2b80*/  @P3 BRA `(.L_x_77) ;  /* 0x00000000000c3947 */ /* 0x000fea0003800000 */
[----:B------:R-:W3:Y:S02]  /*2b90*/  LDG.E.U8 R95, desc[UR38][R10.64+0x29] ;  /* 0x000029260a5f7981 */ /* 0x000ee4000c1e1100 */
[----:B---3--:R-:W-:-:S05]  /*2ba0*/  PRMT R13, R95, 0x8880, RZ ;  /* 0x000088805f0d7816 */ /* 0x008fca00000000ff */
[----:B------:R-:W-:-:S07]  /*2bb0*/  IMAD R14, R13, R88, RZ ;  /* 0x000000580d0e7224 */ /* 0x000fce00078e02ff */
.L_x_77:
[----:B------:R-:W-:Y:S05]  /*2bc0*/  BSYNC B1 ;  /* 0x0000000000017941 */ /* 0x000fea0003800000 */
.L_x_76:
[----:B------:R-:W-:Y:S01]  /*2bd0*/  @!P3 IMAD R47, R47, R19, R14 ;  /* 0x000000132f2fb224 */ /* 0x000fe200078e020e */
[----:B------:R-:W-:Y:S04]  /*2be0*/  BSSY B1, `(.L_x_78) ;  /* 0x0000006000017945 */ /* 0x000fe80003800000 */
[----:B------:R0:W-:Y:S01]  /*2bf0*/  @!P3 STG.E.U8 desc[UR38][R6.64+0x29], R47 ;  /* 0x0000292f0600b986 */ /* 0x0001e2000c101126 */
[----:B------:R-:W-:Y:S05]  /*2c00*/  @P5 BRA `(.L_x_79) ;  /* 0x00000000000c5947 */ /* 0x000fea0003800000 */
[----:B------:R-:W3:Y:S02]  /*2c10*/  LDG.E.U8 R95, desc[UR38][R8.64+0x30] ;  /* 0x00003026085f7981 */ /* 0x000ee4000c1e1100 */
[----:B---3--:R-:W-:-:S05]  /*2c20*/  PRMT R13, R95, 0x8880, RZ ;  /* 0x000088805f0d7816 */ /* 0x008fca00000000ff */
[----:B------:R-:W-:-:S07]  /*2c30*/  IMAD R14, R13, R88, RZ ;  /* 0x000000580d0e7224 */ /* 0x000fce00078e02ff */
.L_x_79:
[----:B------:R-:W-:Y:S05]  /*2c40*/  BSYNC B1 ;  /* 0x0000000000017941 */ /* 0x000fea0003800000 */
.L_x_78:
[----:B---3--:R-:W-:Y:S01]  /*2c50*/  @!P5 IMAD R13, R48, R19, R14 ;  /* 0x00000013300dd224 */ /* 0x008fe200078e020e */
[----:B------:R-:W-:Y:S04]  /*2c60*/  BSSY B1, `(.L_x_80) ;  /* 0x0000006000017945 */ /* 0x000fe80003800000 */
[----:B------:R3:W-:Y:S01]  /*2c70*/  @!P5 STG.E.U8 desc[UR38][R4.64+0x30], R13 ;  /* 0x0000300d0400d986 */ /* 0x0007e2000c101126 */
[----:B------:R-:W-:Y:S05]  /*2c80*/  @P2 BRA `(.L_x_81) ;  /* 0x00000000000c2947 */ /* 0x000fea0003800000 */
[----:B------:R-:W3:Y:S02]  /*2c90*/  LDG.E.U8 R95, desc[UR38][R8.64+0x31] ;  /* 0x00003126085f7981 */ /* 0x000ee4000c1e1100 */
[----:B---3--:R-:W-:-:S05]  /*2ca0*/  PRMT R13, R95, 0x8880, RZ ;  /* 0x000088805f0d7816 */ /* 0x008fca00000000ff */
[----:B------:R-:W-:-:S07]  /*2cb0*/  IMAD R14, R13, R88, RZ ;  /* 0x000000580d0e7224 */ /* 0x000fce00078e02ff */
.L_x_81:
[----:B------:R-:W-:Y:S05]  /*2cc0*/  BSYNC B1 ;  /* 0x0000000000017941 */ /* 0x000fea0003800000 */
.L_x_80:
        /* <DEDUP_REMOVED lines=11> */
.L_x_83:
[----:B------:R-:W-:Y:S05]  /*2d80*/  BSYNC B1 ;  /* 0x0000000000017941 */ /* 0x000fea0003800000 */
.L_x_82:
[----:B---3--:R-:W-:Y:S01]  /*2d90*/  @!P4 IMAD R13, R50, R19, R14 ;  /* 0x00000013320dc224 */ /* 0x008fe200078e020e */
[----:B------:R-:W-:Y:S04]  /*2da0*/  BSSY B1, `(.L_x_84) ;  /* 0x0000006000017945 */ /* 0x000fe80003800000 */
[----:B------:R3:W-:Y:S01]  /*2db0*/  @!P4 STG.E.U8 desc[UR38][R6.64+0x30], R13 ;  /* 0x0000300d0600c986 */ /* 0x0007e2000c101126 */
[----:B------:R-:W-:Y:S05]  /*2dc0*/  @P3 BRA `(.L_x_85) ;  /* 0x00000000000c3947 */ /* 0x000fea0003800000 */
[----:B------:R-:W3:Y:S02]  /*2dd0*/  LDG.E.U8 R95, desc[UR38][R10.64+0x31] ;  /* 0x000031260a5f7981 */ /* 0x000ee4000c1e1100 */
[----:B---3--:R-:W-:-:S05]  /*2de0*/  PRMT R13, R95, 0x8880, RZ ;  /* 0x000088805f0d7816 */ /* 0x008fca00000000ff */
[----:B------:R-:W-:-:S07]  /*2df0*/  IMAD R14, R13, R88, RZ ;  /* 0x000000580d0e7224 */ /* 0x000fce00078e02ff */
.L_x_85:
[----:B------:R-:W-:Y:S05]  /*2e00*/  BSYNC B1 ;  /* 0x0000000000017941 */ /* 0x000fea0003800000 */
.L_x_84:
[----:B------:R-:W-:Y:S01]  /*2e10*/  @!P3 IMAD R51, R51, R19, R14 ;  /* 0x000000133333b224 */ /* 0x000fe200078e020e */
[----:B------:R-:W-:Y:S04]  /*2e20*/  BSSY B1, `(.L_x_86) ;  /* 0x0000006000017945 */ /* 0x000fe80003800000 */
[----:B------:R0:W-:Y:S01]  /*2e30*/  @!P3 STG.E.U8 desc[UR38][R6.64+0x31], R51 ;  /* 0x000031330600b986 */ /* 0x0001e2000c101126 */
[----:B------:R-:W-:Y:S05]  /*2e40*/  @P5 BRA `(.L_x_87) ;  /* 0x00000000000c5947 */ /* 0x000fea0003800000 */
[----:B------:R-:W3:Y:S02]  /*2e50*/  LDG.E.U8 R95, desc[UR38][R8.64+0x38] ;  /* 0x00003826085f7981 */ /* 0x000ee4000c1e1100 */
[----:B---3--:R-:W-:-:S05]  /*2e60*/  PRMT R13, R95, 0x8880, RZ ;  /* 0x000088805f0d7816 */ /* 0x008fca00000000ff */
[----:B------:R-:W-:-:S07]  /*2e70*/  IMAD R14, R13, R88, RZ ;  /* 0x000000580d0e7224 */ /* 0x000fce00078e02ff */
.L_x_87:
[----:B------:R-:W-:Y:S05]  /*2e80*/  BSYNC B1 ;  /* 0x0000000000017941 */ /* 0x000fea0003800000 */
.L_x_86:
[----:B---3--:R-:W-:Y:S01]  /*2e90*/  @!P5 IMAD R13, R52, R19, R14 ;  /* 0x00000013340dd224 */ /* 0x008fe200078e020e */
[----:B------:R-:W-:Y:S04]  /*2ea0*/  BSSY B1, `(.L_x_88) ;  /* 0x0000006000017945 */ /* 0x000fe80003800000 */
[----:B------:R3:W-:Y:S01]  /*2eb0*/  @!P5 STG.E.U8 desc[UR38][R4.64+0x38], R13 ;  /* 0x0000380d0400d986 */ /* 0x0007e2000c101126 */
[----:B------:R-:W-:Y:S05]  /*2ec0*/  @P2 BRA `(.L_x_89) ;  /* 0x00000000000c2947 */ /* 0x000fea0003800000 */
[----:B------:R-:W3:Y:S02]  /*2ed0*/  LDG.E.U8 R95, desc[UR38][R8.64+0x39] ;  /* 0x00003926085f7981 */ /* 0x000ee4000c1e1100 */
[----:B---3--:R-:W-:-:S05]  /*2ee0*/  PRMT R13, R95, 0x8880, RZ ;  /* 0x000088805f0d7816 */ /* 0x008fca00000000ff */
[----:B------:R-:W-:-:S07]  /*2ef0*/  IMAD R14, R13, R88, RZ ;  /* 0x000000580d0e7224 */ /* 0x000fce00078e02ff */
.L_x_89:
[----:B------:R-:W-:Y:S05]  /*2f00*/  BSYNC B1 ;  /* 0x0000000000017941 */ /* 0x000fea0003800000 */
.L_x_88:
        /* <DEDUP_REMOVED lines=11> */
.L_x_91:
[----:B------:R-:W-:Y:S05]  /*2fc0*/  BSYNC B1 ;  /* 0x0000000000017941 */ /* 0x000fea0003800000 */
.L_x_90:
[----:B---3--:R-:W-:Y:S01]  /*2fd0*/  @!P4 IMAD R13, R54, R19, R14 ;  /* 0x00000013360dc224 */ /* 0x008fe200078e020e */
[----:B------:R-:W-:Y:S04]  /*2fe0*/  BSSY B1, `(.L_x_92) ;  /* 0x0000006000017945 */ /* 0x000fe80003800000 */
[----:B------:R3:W-:Y:S01]  /*2ff0*/  @!P4 STG.E.U8 desc[UR38][R6.64+0x38], R13 ;  /* 0x0000380d0600c986 */ /* 0x0007e2000c101126 */
[----:B------:R-:W-:Y:S05]  /*3000*/  @P3 BRA `(.L_x_93) ;  /* 0x00000000000c3947 */ /* 0x000fea0003800000 */
[----:B------:R-:W3:Y:S02]  /*3010*/  LDG.E.U8 R95, desc[UR38][R10.64+0x39] ;  /* 0x000039260a5f7981 */ /* 0x000ee4000c1e1100 */
[----:B---3--:R-:W-:-:S05]  /*3020*/  PRMT R13, R95, 0x8880, RZ ;  /* 0x000088805f0d7816 */ /* 0x008fca00000000ff */
[----:B------:R-:W-:-:S07]  /*3030*/  IMAD R14, R13, R88, RZ ;  /* 0x000000580d0e7224 */ /* 0x000fce00078e02ff */
.L_x_93:
[----:B------:R-:W-:Y:S05]  /*3040*/  BSYNC B1 ;  /* 0x0000000000017941 */ /* 0x000fea0003800000 */
.L_x_92:
[----:B------:R-:W-:Y:S01]  /*3050*/  @!P3 IMAD R55, R55, R19, R14 ;  /* 0x000000133737b224 */ /* 0x000fe200078e020e */
[----:B------:R-:W-:Y:S04]  /*3060*/  BSSY B1, `(.L_x_94) ;  /* 0x0000006000017945 */ /* 0x000fe80003800000 */
[----:B------:R0:W-:Y:S01]  /*3070*/  @!P3 STG.E.U8 desc[UR38][R6.64+0x39], R55 ;  /* 0x000039370600b986 */ /* 0x0001e2000c101126 */
[----:B------:R-:W-:Y:S05]  /*3080*/  @P5 BRA `(.L_x_95) ;  /* 0x00000000000c5947 */ /* 0x000fea0003800000 */
[----:B------:R-:W3:Y:S02]  /*3090*/  LDG.E.U8 R95, desc[UR38][R8.64+0x40] ;  /* 0x00004026085f7981 */ /* 0x000ee4000c1e1100 */
[----:B---3--:R-:W-:-:S05]  /*30a0*/  PRMT R13, R95, 0x8880, RZ ;  /* 0x000088805f0d7816 */ /* 0x008fca00000000ff */
[----:B------:R-:W-:-:S07]  /*30b0*/  IMAD R14, R13, R88, RZ ;  /* 0x000000580d0e7224 */ /* 0x000fce00078e02ff */
.L_x_95:
[----:B------:R-:W-:Y:S05]  /*30c0*/  BSYNC B1 ;  /* 0x0000000000017941 */ /* 0x000fea0003800000 */
.L_x_94:
[----:B---3--:R-:W-:Y:S01]  /*30d0*/  @!P5 IMAD R13, R56, R19, R14 ;  /* 0x00000013380dd224 */ /* 0x008fe200078e020e */
[----:B------:R-:W-:Y:S04]  /*30e0*/  BSSY B1, `(.L_x_96) ;  /* 0x0000006000017945 */ /* 0x000fe80003800000 */
[----:B------:R3:W-:Y:S01]  /*30f0*/  @!P5 STG.E.U8 desc[UR38][R4.64+0x40], R13 ;  /* 0x0000400d0400d986 */ /* 0x0007e2000c101126 */
[----:B------:R-:W-:Y:S05]  /*3100*/  @P2 BRA `(.L_x_97) ;  /* 0x00000000000c2947 */ /* 0x000fea0003800000 */
[----:B------:R-:W3:Y:S02]  /*3110*/  LDG.E.U8 R95, desc[UR38][R8.64+0x41] ;  /* 0x00004126085f7981 */ /* 0x000ee4000c1e1100 */
[----:B---3--:R-:W-:-:S05]  /*3120*/  PRMT R13, R95, 0x8880, RZ ;  /* 0x000088805f0d7816 */ /* 0x008fca00000000ff */
[----:B------:R-:W-:-:S07]  /*3130*/  IMAD R14, R13, R88, RZ ;  /* 0x000000580d0e7224 */ /* 0x000fce00078e02ff */
.L_x_97:
[----:B------:R-:W-:Y:S05]  /*3140*/  BSYNC B1 ;  /* 0x0000000000017941 */ /* 0x000fea0003800000 */
.L_x_96:
        /* <DEDUP_REMOVED lines=11> */
.L_x_99:
[----:B------:R-:W-:Y:S05]  /*3200*/  BSYNC B1 ;  /* 0x0000000000017941 */ /* 0x000fea0003800000 */
.L_x_98:
[----:B---3--:R-:W-:Y:S01]  /*3210*/  @!P4 IMAD R13, R58, R19, R14 ;  /* 0x000000133a0dc224 */ /* 0x008fe200078e020e */
[----:B------:R-:W-:Y:S04]  /*3220*/  BSSY B1, `(.L_x_100) ;  /* 0x0000006000017945 */ /* 0x000fe80003800000 */
[----:B------:R3:W-:Y:S01]  /*3230*/  @!P4 STG.E.U8 desc[UR38][R6.64+0x40], R13 ;  /* 0x0000400d0600c986 */ /* 0x0007e2000c101126 */
[----:B------:R-:W-:Y:S05]  /*3240*/  @P3 BRA `(.L_x_101) ;  /* 0x00000000000c3947 */ /* 0x000fea0003800000 */
[----:B------:R-:W3:Y:S02]  /*3250*/  LDG.E.U8 R95, desc[UR38][R10.64+0x41] ;  /* 0x000041260a5f7981 */ /* 0x000ee4000c1e1100 */
[----:B---3--:R-:W-:-:S05]  /*3260*/  PRMT R13, R95, 0x8880, RZ ;  /* 0x000088805f0d7816 */ /* 0x008fca00000000ff */
[----:B------:R-:W-:-:S07]  /*3270*/  IMAD R14, R13, R88, RZ ;  /* 0x000000580d0e7224 */ /* 0x000fce00078e02ff */
.L_x_101:
[----:B------:R-:W-:Y:S05]  /*3280*/  BSYNC B1 ;  /* 0x0000000000017941 */ /* 0x000fea0003800000 */
.L_x_100:
[----:B------:R-:W-:Y:S01]  /*3290*/  @!P3 IMAD R59, R59, R19, R14 ;  /* 0x000000133b3bb224 */ /* 0x000fe200078e020e */
[----:B------:R-:W-:Y:S04]  /*32a0*/  BSSY B1, `(.L_x_102) ;  /* 0x0000006000017945 */ /* 0x000fe80003800000 */
[----:B------:R0:W-:Y:S01]  /*32b0*/  @!P3 STG.E.U8 desc[UR38][R6.64+0x41], R59 ;  /* 0x0000413b0600b986 */ /* 0x0001e2000c101126 */
[----:B------:R-:W-:Y:S05]  /*32c0*/  @P5 BRA `(.L_x_103) ;  /* 0x00000000000c5947 */ /* 0x000fea0003800000 */
[----:B------:R-:W3:Y:S02]  /*32d0*/  LDG.E.U8 R95, desc[UR38][R8.64+0x48] ;  /* 0x00004826085f7981 */ /* 0x000ee4000c1e1100 */
[----:B---3--:R-:W-:-:S05]  /*32e0*/  PRMT R13, R95, 0x8880, RZ ;  /* 0x000088805f0d7816 */ /* 0x008fca00000000ff */
[----:B------:R-:W-:-:S07]  /*32f0*/  IMAD R14, R13, R88, RZ ;  /* 0x000000580d0e7224 */ /* 0x000fce00078e02ff */
.L_x_103:
[----:B------:R-:W-:Y:S05]  /*3300*/  BSYNC B1 ;  /* 0x0000000000017941 */ /* 0x000fea0003800000 */
.L_x_102:
[----:B---3--:R-:W-:Y:S01]  /*3310*/  @!P5 IMAD R13, R60, R19, R14 ;  /* 0x000000133c0dd224 */ /* 0x008fe200078e020e */
[----:B------:R-:W-:Y:S04]  /*3320*/  BSSY B1, `(.L_x_104) ;  /* 0x0000006000017945 */ /* 0x000fe80003800000 */
[----:B------:R3:W-:Y:S01]  /*3330*/  @!P5 STG.E.U8 desc[UR38][R4.64+0x48], R13 ;  /* 0x0000480d0400d986 */ /* 0x0007e2000c101126 */
[----:B------:R-:W-:Y:S05]  /*3340*/  @P2 BRA `(.L_x_105) ;  /* 0x00000000000c2947 */ /* 0x000fea0003800000 */
[----:B------:R-:W3:Y:S02]  /*3350*/  LDG.E.U8 R95, desc[UR38][R8.64+0x49] ;  /* 0x00004926085f7981 */ /* 0x000ee4000c1e1100 */
[----:B---3--:R-:W-:-:S05]  /*3360*/  PRMT R13, R95, 0x8880, RZ ;  /* 0x000088805f0d7816 */ /* 0x008fca00000000ff */
[----:B------:R-:W-:-:S07]  /*3370*/  IMAD R14, R13, R88, RZ ;  /* 0x000000580d0e7224 */ /* 0x000fce00078e02ff */
.L_x_105:
[----:B------:R-:W-:Y:S05]  /*3380*/  BSYNC B1 ;  /* 0x0000000000017941 */ /* 0x000fea0003800000 */
.L_x_104:
        /* <DEDUP_REMOVED lines=11> */
.L_x_107:
[----:B------:R-:W-:Y:S05]  /*3440*/  BSYNC B1 ;  /* 0x0000000000017941 */ /* 0x000fea0003800000 */
.L_x_106:
[----:B---3--:R-:W-:Y:S01]  /*3450*/  @!P4 IMAD R13, R62, R19, R14 ;  /* 0x000000133e0dc224 */ /* 0x008fe200078e020e */
[----:B------:R-:W-:Y:S04]  /*3460*/  BSSY B1, `(.L_x_108) ;  /* 0x0000006000017945 */ /* 0x000fe80003800000 */
[----:B------:R3:W-:Y:S01]  /*3470*/  @!P4 STG.E.U8 desc[UR38][R6.64+0x48], R13 ;  /* 0x0000480d0600c986 */ /* 0x0007e2000c101126 */
[----:B------:R-:W-:Y:S05]  /*3480*/  @P3 BRA `(.L_x_109) ;  /* 0x00000000000c3947 */ /* 0x000fea0003800000 */
[----:B------:R-:W3:Y:S02]  /*3490*/  LDG.E.U8 R95, desc[UR38][R10.64+0x49] ;  /* 0x000049260a5f7981 */ /* 0x000ee4000c1e1100 */
[----:B---3--:R-:W-:-:S05]  /*34a0*/  PRMT R13, R95, 0x8880, RZ ;  /* 0x000088805f0d7816 */ /* 0x008fca00000000ff */
[----:B------:R-:W-:-:S07]  /*34b0*/  IMAD R14, R13, R88, RZ ;  /* 0x000000580d0e7224 */ /* 0x000fce00078e02ff */
.L_x_109:
[----:B------:R-:W-:Y:S05]  /*34c0*/  BSYNC B1 ;  /* 0x0000000000017941 */ /* 0x000fea0003800000 */
.L_x_108:
[----:B------:R-:W-:Y:S01]  /*34d0*/  @!P3 IMAD R63, R63, R19, R14 ;  /* 0x000000133f3fb224 */ /* 0x000fe200078e020e */
[----:B------:R-:W-:Y:S04]  /*34e0*/  BSSY B1, `(.L_x_110) ;  /* 0x0000006000017945 */ /* 0x000fe80003800000 */
[----:B------:R0:W-:Y:S01]  /*34f0*/  @!P3 STG.E.U8 desc[UR38][R6.64+0x49], R63 ;  /* 0x0000493f0600b986 */ /* 0x0001e2000c101126 */
[----:B------:R-:W-:Y:S05]  /*3500*/  @P5 BRA `(.L_x_111) ;  /* 0x00000000000c5947 */ /* 0x000fea0003800000 */
[----:B------:R-:W3:Y:S02]  /*3510*/  LDG.E.U8 R95, desc[UR38][R8.64+0x50] ;  /* 0x00005026085f7981 */ /* 0x000ee4000c1e1100 */
[----:B---3--:R-:W-:-:S05]  /*3520*/  PRMT R13, R95, 0x8880, RZ ;  /* 0x000088805f0d7816 */ /* 0x008fca00000000ff */
[----:B------:R-:W-:-:S07]  /*3530*/  IMAD R14, R13, R88, RZ ;  /* 0x000000580d0e7224 */ /* 0x000fce00078e02ff */
.L_x_111:
[----:B------:R-:W-:Y:S05]  /*3540*/  BSYNC B1 ;  /* 0x0000000000017941 */ /* 0x000fea0003800000 */
.L_x_110:
[----:B---3--:R-:W-:Y:S01]  /*3550*/  @!P5 IMAD R13, R64, R19, R14 ;  /* 0x00000013400dd224 */ /* 0x008fe200078e020e */
[----:B------:R-:W-:Y:S04]  /*3560*/  BSSY B1, `(.L_x_112) ;  /* 0x0000006000017945 */ /* 0x000fe80003800000 */
[----:B------:R3:W-:Y:S01]  /*3570*/  @!P5 STG.E.U8 desc[UR38][R4.64+0x50], R13 ;  /* 0x0000500d0400d986 */ /* 0x0007e2000c101126 */
[----:B------:R-:W-:Y:S05]  /*3580*/  @P2 BRA `(.L_x_113) ;  /* 0x00000000000c2947 */ /* 0x000fea0003800000 */
[----:B------:R-:W3:Y:S02]  /*3590*/  LDG.E.U8 R95, desc[UR38][R8.64+0x51] ;  /* 0x00005126085f7981 */ /* 0x000ee4000c1e1100 */
[----:B---3--:R-:W-:-:S05]  /*35a0*/  PRMT R13, R95, 0x8880, RZ ;  /* 0x000088805f0d7816 */ /* 0x008fca00000000ff */
[----:B------:R-:W-:-:S07]  /*35b0*/  IMAD R14, R13, R88, RZ ;  /* 0x000000580d0e7224 */ /* 0x000fce00078e02ff */
.L_x_113:
[----:B------:R-:W-:Y:S05]  /*35c0*/  BSYNC B1 ;  /* 0x0000000000017941 */ /* 0x000fea0003800000 */
.L_x_112:
        /* <DEDUP_REMOVED lines=11> */
.L_x_115:
[----:B------:R-:W-:Y:S05]  /*3680*/  BSYNC B1 ;  /* 0x0000000000017941 */ /* 0x000fea0003800000 */
.L_x_114:
[----:B---3--:R-:W-:Y:S01]  /*3690*/  @!P4 IMAD R13, R66, R19, R14 ;  /* 0x00000013420dc224 */ /* 0x008fe200078e020e */
[----:B------:R-:W-:Y:S04]  /*36a0*/  BSSY B1, `(.L_x_116) ;  /* 0x0000006000017945 */ /* 0x000fe80003800000 */
[----:B------:R3:W-:Y:S01]  /*36b0*/  @!P4 STG.E.U8 desc[UR38][R6.64+0x50], R13 ;  /* 0x0000500d0600c986 */ /* 0x0007e2000c101126 */
[----:B------:R-:W-:Y:S05]  /*36c0*/  @P3 BRA `(.L_x_117) ;  /* 0x00000000000c3947 */ /* 0x000fea0003800000 */
[----:B------:R-:W3:Y:S02]  /*36d0*/  LDG.E.U8 R95, desc[UR38][R10.64+0x51] ;  /* 0x000051260a5f7981 */ /* 0x000ee4000c1e1100 */
[----:B---3--:R-:W-:-:S05]  /*36e0*/  PRMT R13, R95, 0x8880, RZ ;  /* 0x000088805f0d7816 */ /* 0x008fca00000000ff */
[----:B------:R-:W-:-:S07]  /*36f0*/  IMAD R14, R13, R88, RZ ;  /* 0x000000580d0e7224 */ /* 0x000fce00078e02ff */
.L_x_117:
[----:B------:R-:W-:Y:S05]  /*3700*/  BSYNC B1 ;  /* 0x0000000000017941 */ /* 0x000fea0003800000 */
.L_x_116:
[----:B------:R-:W-:Y:S01]  /*3710*/  @!P3 IMAD R67, R67, R19, R14 ;  /* 0x000000134343b224 */ /* 0x000fe200078e020e */
[----:B------:R-:W-:Y:S04]  /*3720*/  BSSY B1, `(.L_x_118) ;  /* 0x0000006000017945 */ /* 0x000fe80003800000 */
[----:B------:R0:W-:Y:S01]  /*3730*/  @!P3 STG.E.U8 desc[UR38][R6.64+0x51], R67 ;  /* 0x000051430600b986 */ /* 0x0001e2000c101126 */
[----:B------:R-:W-:Y:S05]  /*3740*/  @P5 BRA `(.L_x_119) ;  /* 0x00000000000c5947 */ /* 0x000fea0003800000 */
[----:B------:R-:W3:Y:S02]  /*3750*/  LDG.E.U8 R95, desc[UR38][R8.64+0x58] ;  /* 0x00005826085f7981 */ /* 0x000ee4000c1e1100 */
[----:B---3--:R-:W-:-:S05]  /*3760*/  PRMT R13, R95, 0x8880, RZ ;  /* 0x000088805f0d7816 */ /* 0x008fca00000000ff */
[----:B------:R-:W-:-:S07]  /*3770*/  IMAD R14, R13, R88, RZ ;  /* 0x000000580d0e7224 */ /* 0x000fce00078e02ff */
.L_x_119:
[----:B------:R-:W-:Y:S05]  /*3780*/  BSYNC B1 ;  /* 0x0000000000017941 */ /* 0x000fea0003800000 */
.L_x_118:
[----:B---3--:R-:W-:Y:S01]  /*3790*/  @!P5 IMAD R13, R68, R19, R14 ;  /* 0x00000013440dd224 */ /* 0x008fe200078e020e */
[----:B------:R-:W-:Y:S04]  /*37a0*/  BSSY B1, `(.L_x_120) ;  /* 0x0000006000017945 */ /* 0x000fe80003800000 */
[----:B------:R3:W-:Y:S01]  /*37b0*/  @!P5 STG.E.U8 desc[UR38][R4.64+0x58], R13 ;  /* 0x0000580d0400d986 */ /* 0x0007e2000c101126 */
[----:B------:R-:W-:Y:S05]  /*37c0*/  @P2 BRA `(.L_x_121) ;  /* 0x00000000000c2947 */ /* 0x000fea0003800000 */
[----:B------:R-:W3:Y:S02]  /*37d0*/  LDG.E.U8 R95, desc[UR38][R8.64+0x59] ;  /* 0x00005926085f7981 */ /* 0x000ee4000c1e1100 */
[----:B---3--:R-:W-:-:S05]  /*37e0*/  PRMT R13, R95, 0x8880, RZ ;  /* 0x000088805f0d7816 */ /* 0x008fca00000000ff */
[----:B------:R-:W-:-:S07]  /*37f0*/  IMAD R14, R13, R88, RZ ;  /* 0x000000580d0e7224 */ /* 0x000fce00078e02ff */
.L_x_121:
[----:B------:R-:W-:Y:S05]  /*3800*/  BSYNC B1 ;  /* 0x0000000000017941 */ /* 0x000fea0003800000 */
.L_x_120:
        /* <DEDUP_REMOVED lines=11> */
.L_x_123:
[----:B------:R-:W-:Y:S05]  /*38c0*/  BSYNC B1 ;  /* 0x0000000000017941 */ /* 0x000fea0003800000 */
.L_x_122:
[----:B---3--:R-:W-:Y:S01]  /*38d0*/  @!P4 IMAD R13, R70, R19, R14 ;  /* 0x00000013460dc224 */ /* 0x008fe200078e020e */
[----:B------:R-:W-:Y:S04]  /*38e0*/  BSSY B1, `(.L_x_124) ;  /* 0x0000006000017945 */ /* 0x000fe80003800000 */
[----:B------:R3:W-:Y:S01]  /*38f0*/  @!P4 STG.E.U8 desc[UR38][R6.64+0x58], R13 ;  /* 0x0000580d0600c986 */ /* 0x0007e2000c101126 */
[----:B------:R-:W-:Y:S05]  /*3900*/  @P3 BRA `(.L_x_125) ;  /* 0x00000000000c3947 */ /* 0x000fea0003800000 */
[----:B------:R-:W3:Y:S02]  /*3910*/  LDG.E.U8 R95, desc[UR38][R10.64+0x59] ;  /* 0x000059260a5f7981 */ /* 0x000ee4000c1e1100 */
[----:B---3--:R-:W-:-:S05]  /*3920*/  PRMT R13, R95, 0x8880, RZ ;  /* 0x000088805f0d7816 */ /* 0x008fca00000000ff */
[----:B------:R-:W-:-:S07]  /*3930*/  IMAD R14, R13, R88, RZ ;  /* 0x000000580d0e7224 */ /* 0x000fce00078e02ff */
.L_x_125:
[----:B------:R-:W-:Y:S05]  /*3940*/  BSYNC B1 ;  /* 0x0000000000017941 */ /* 0x000fea0003800000 */
.L_x_124:
[----:B------:R-:W-:Y:S01]  /*3950*/  @!P3 IMAD R71, R71, R19, R14 ;  /* 0x000000134747b224 */ /* 0x000fe200078e020e */
[----:B------:R-:W-:Y:S04]  /*3960*/  BSSY B1, `(.L_x_126) ;  /* 0x0000006000017945 */ /* 0x000fe80003800000 */
[----:B------:R0:W-:Y:S01]  /*3970*/  @!P3 STG.E.U8 desc[UR38][R6.64+0x59], R71 ;  /* 0x000059470600b986 */ /* 0x0001e2000c101126 */
[----:B------:R-:W-:Y:S05]  /*3980*/  @P5 BRA `(.L_x_127) ;  /* 0x00000000000c5947 */ /* 0x000fea0003800000 */
[----:B------:R-:W3:Y:S02]  /*3990*/  LDG.E.U8 R95, desc[UR38][R8.64+0x60] ;  /* 0x00006026085f7981 */ /* 0x000ee4000c1e1100 */
[----:B---3--:R-:W-:-:S05]  /*39a0*/  PRMT R13, R95, 0x8880, RZ ;  /* 0x000088805f0d7816 */ /* 0x008fca00000000ff */
[----:B------:R-:W-:-:S07]  /*39b0*/  IMAD R14, R13, R88, RZ ;  /* 0x000000580d0e7224 */ /* 0x000fce00078e02ff */
.L_x_127:
[----:B------:R-:W-:Y:S05]  /*39c0*/  BSYNC B1 ;  /* 0x0000000000017941 */ /* 0x000fea0003800000 */
.L_x_126:
[----:B---3--:R-:W-:Y:S01]  /*39d0*/  @!P5 IMAD R13, R72, R19, R14 ;  /* 0x00000013480dd224 */ /* 0x008fe200078e020e */
[----:B------:R-:W-:Y:S04]  /*39e0*/  BSSY B1, `(.L_x_128) ;  /* 0x0000006000017945 */ /* 0x000fe80003800000 */
[----:B------:R3:W-:Y:S01]  /*39f0*/  @!P5 STG.E.U8 desc[UR38][R4.64+0x60], R13 ;  /* 0x0000600d0400d986 */ /* 0x0007e2000c101126 */
[----:B------:R-:W-:Y:S05]  /*3a00*/  @P2 BRA `(.L_x_129) ;  /* 0x00000000000c2947 */ /* 0x000fea0003800000 */
[----:B------:R-:W3:Y:S02]  /*3a10*/  LDG.E.U8 R95, desc[UR38][R8.64+0x61] ;  /* 0x00006126085f7981 */ /* 0x000ee4000c1e1100 */
[----:B---3--:R-:W-:-:S05]  /*3a20*/  PRMT R13, R95, 0x8880, RZ ;  /* 0x000088805f0d7816 */ /* 0x008fca00000000ff */
[----:B------:R-:W-:-:S07]  /*3a30*/  IMAD R14, R13, R88, RZ ;  /* 0x000000580d0e7224 */ /* 0x000fce00078e02ff */
.L_x_129:
[----:B------:R-:W-:Y:S05]  /*3a40*/  BSYNC B1 ;  /* 0x0000000000017941 */ /* 0x000fea0003800000 */
.L_x_128:
        /* <DEDUP_REMOVED lines=11> */
.L_x_131:
[----:B------:R-:W-:Y:S05]  /*3b00*/  BSYNC B1 ;  /* 0x0000000000017941 */ /* 0x000fea0003800000 */
.L_x_130:
[----:B---3--:R-:W-:Y:S01]  /*3b10*/  @!P4 IMAD R13, R74, R19, R14 ;  /* 0x000000134a0dc224 */ /* 0x008fe200078e020e */
[----:B------:R-:W-:Y:S04]  /*3b20*/  BSSY B1, `(.L_x_132) ;  /* 0x0000006000017945 */ /* 0x000fe80003800000 */
[----:B------:R3:W-:Y:S01]  /*3b30*/  @!P4 STG.E.U8 desc[UR38][R6.64+0x60], R13 ;  /* 0x0000600d0600c986 */ /* 0x0007e2000c101126 */
[----:B------:R-:W-:Y:S05]  /*3b40*/  @P3 BRA `(.L_x_133) ;  /* 0x00000000000c3947 */ /* 0x000fea0003800000 */
[----:B------:R-:W3:Y:S02]  /*3b50*/  LDG.E.U8 R95, desc[UR38][R10.64+0x61] ;  /* 0x000061260a5f7981 */ /* 0x000ee4000c1e1100 */
[----:B---3--:R-:W-:-:S05]  /*3b60*/  PRMT R13, R95, 0x8880, RZ ;  /* 0x000088805f0d7816 */ /* 0x008fca00000000ff */
[----:B------:R-:W-:-:S07]  /*3b70*/  IMAD R14, R13, R88, RZ ;  /* 0x000000580d0e7224 */ /* 0x000fce00078e02ff */
.L_x_133:
[----:B------:R-:W-:Y:S05]  /*3b80*/  BSYNC B1 ;  /* 0x0000000000017941 */ /* 0x000fea0003800000 */
.L_x_132:
[----:B------:R-:W-:Y:S01]  /*3b90*/  @!P3 IMAD R75, R75, R19, R14 ;  /* 0x000000134b4bb224 */ /* 0x000fe200078e020e */
[----:B------:R-:W-:Y:S04]  /*3ba0*/  BSSY B1, `(.L_x_134) ;  /* 0x0000006000017945 */ /* 0x000fe80003800000 */
[----:B------:R0:W-:Y:S01]  /*3bb0*/  @!P3 STG.E.U8 desc[UR38][R6.64+0x61], R75 ;  /* 0x0000614b0600b986 */ /* 0x0001e2000c101126 */
[----:B------:R-:W-:Y:S05]  /*3bc0*/  @P5 BRA `(.L_x_135) ;  /* 0x00000000000c5947 */ /* 0x000fea0003800000 */
[----:B------:R-:W3:Y:S02]  /*3bd0*/  LDG.E.U8 R95, desc[UR38][R8.64+0x68] ;  /* 0x00006826085f7981 */ /* 0x000ee4000c1e1100 */
[----:B---3--:R-:W-:-:S05]  /*3be0*/  PRMT R13, R95, 0x8880, RZ ;  /* 0x000088805f0d7816 */ /* 0x008fca00000000ff */
[----:B------:R-:W-:-:S07]  /*3bf0*/  IMAD R14, R13, R88, RZ ;  /* 0x000000580d0e7224 */ /* 0x000fce00078e02ff */
.L_x_135:
[----:B------:R-:W-:Y:S05]  /*3c00*/  BSYNC B1 ;  /* 0x0000000000017941 */ /* 0x000fea0003800000 */
.L_x_134:
[----:B---3--:R-:W-:Y:S01]  /*3c10*/  @!P5 IMAD R13, R76, R19, R14 ;  /* 0x000000134c0dd224 */ /* 0x008fe200078e020e */
[----:B------:R-:W-:Y:S04]  /*3c20*/  BSSY B1, `(.L_x_136) ;  /* 0x0000006000017945 */ /* 0x000fe80003800000 */
[----:B------:R3:W-:Y:S01]  /*3c30*/  @!P5 STG.E.U8 desc[UR38][R4.64+0x68], R13 ;  /* 0x0000680d0400d986 */ /* 0x0007e2000c101126 */
[----:B------:R-:W-:Y:S05]  /*3c40*/  @P2 BRA `(.L_x_137) ;  /* 0x00000000000c2947 */ /* 0x000fea0003800000 */
[----:B------:R-:W3:Y:S02]  /*3c50*/  LDG.E.U8 R95, desc[UR38][R8.64+0x69] ;  /* 0x00006926085f7981 */ /* 0x000ee4000c1e1100 */
[----:B---3--:R-:W-:-:S05]  /*3c60*/  PRMT R13, R95, 0x8880, RZ ;  /* 0x000088805f0d7816 */ /* 0x008fca00000000ff */
[----:B------:R-:W-:-:S07]  /*3c70*/  IMAD R14, R13, R88, RZ ;  /* 0x000000580d0e7224 */ /* 0x000fce00078e02ff */
.L_x_137:
[----:B------:R-:W-:Y:S05]  /*3c80*/  BSYNC B1 ;  /* 0x0000000000017941 */ /* 0x000fea0003800000 */
.L_x_136:
        /* <DEDUP_REMOVED lines=11> */
.L_x_139:
[----:B------:R-:W-:Y:S05]  /*3d40*/  BSYNC B1 ;  /* 0x0000000000017941 */ /* 0x000fea0003800000 */
.L_x_138:
[----:B---3--:R-:W-:Y:S01]  /*3d50*/  @!P4 IMAD R13, R78, R19, R14 ;  /* 0x000000134e0dc224 */ /* 0x008fe200078e020e */
[----:B------:R-:W-:Y:S04]  /*3d60*/  BSSY B1, `(.L_x_140) ;  /* 0x0000006000017945 */ /* 0x000fe80003800000 */
[----:B------:R3:W-:Y:S01]  /*3d70*/  @!P4 STG.E.U8 desc[UR38][R6.64+0x68], R13 ;  /* 0x0000680d0600c986 */ /* 0x0007e2000c101126 */
[----:B------:R-:W-:Y:S05]  /*3d80*/  @P3 BRA `(.L_x_141) ;  /* 0x00000000000c3947 */ /* 0x000fea0003800000 */
[----:B------:R-:W3:Y:S02]  /*3d90*/  LDG.E.U8 R95, desc[UR38][R10.64+0x69] ;  /* 0x000069260a5f7981 */ /* 0x000ee4000c1e1100 */
[----:B---3--:R-:W-:-:S05]  /*3da0*/  PRMT R13, R95, 0x8880, RZ ;  /* 0x000088805f0d7816 */ /* 0x008fca00000000ff */
[----:B------:R-:W-:-:S07]  /*3db0*/  IMAD R14, R13, R88, RZ ;  /* 0x000000580d0e7224 */ /* 0x000fce00078e02ff */
.L_x_141:
[----:B------:R-:W-:Y:S05]  /*3dc0*/  BSYNC B1 ;  /* 0x0000000000017941 */ /* 0x000fea0003800000 */
.L_x_140:
[----:B------:R-:W-:Y:S01]  /*3dd0*/  @!P3 IMAD R79, R79, R19, R14 ;  /* 0x000000134f4fb224 */ /* 0x000fe200078e020e */
[----:B------:R-:W-:Y:S04]  /*3de0*/  BSSY B1, `(.L_x_142) ;  /* 0x0000006000017945 */ /* 0x000fe80003800000 */
[----:B------:R0:W-:Y:S01]  /*3df0*/  @!P3 STG.E.U8 desc[UR38][R6.64+0x69], R79 ;  /* 0x0000694f0600b986 */ /* 0x0001e2000c101126 */
[----:B------:R-:W-:Y:S05]  /*3e00*/  @P5 BRA `(.L_x_143) ;  /* 0x00000000000c5947 */ /* 0x000fea0003800000 */
[----:B------:R-:W3:Y:S02]  /*3e10*/  LDG.E.U8 R95, desc[UR38][R8.64+0x70] ;  /* 0x00007026085f7981 */ /* 0x000ee4000c1e1100 */
[----:B---3--:R-:W-:-:S05]  /*3e20*/  PRMT R13, R95, 0x8880, RZ ;  /* 0x000088805f0d7816 */ /* 0x008fca00000000ff */
[----:B------:R-:W-:-:S07]  /*3e30*/  IMAD R14, R13, R88, RZ ;  /* 0x000000580d0e7224 */ /* 0x000fce00078e02ff */
.L_x_143:
[----:B------:R-:W-:Y:S05]  /*3e40*/  BSYNC B1 ;  /* 0x0000000000017941 */ /* 0x000fea0003800000 */
.L_x_142:
[----:B---3--:R-:W-:Y:S01]  /*3e50*/  @!P5 IMAD R13, R80, R19, R14 ;  /* 0x00000013500dd224 */ /* 0x008fe200078e020e */
[----:B------:R-:W-:Y:S04]  /*3e60*/  BSSY B1, `(.L_x_144) ;  /* 0x0000006000017945 */ /* 0x000fe80003800000 */
[----:B------:R3:W-:Y:S01]  /*3e70*/  @!P5 STG.E.U8 desc[UR38][R4.64+0x70], R13 ;  /* 0x0000700d0400d986 */ /* 0x0007e2000c101126 */
[----:B------:R-:W-:Y:S05]  /*3e80*/  @P2 BRA `(.L_x_145) ;  /* 0x00000000000c2947 */ /* 0x000fea0003800000 */
[----:B------:R-:W3:Y:S02]  /*3e90*/  LDG.E.U8 R95, desc[UR38][R8.64+0x71] ;  /* 0x00007126085f7981 */ /* 0x000ee4000c1e1100 */
[----:B---3--:R-:W-:-:S05]  /*3ea0*/  PRMT R13, R95, 0x8880, RZ ;  /* 0x000088805f0d7816 */ /* 0x008fca00000000ff */
[----:B------:R-:W-:-:S07]  /*3eb0*/  IMAD R14, R13, R88, RZ ;  /* 0x000000580d0e7224 */ /* 0x000fce00078e02ff */
.L_x_145:
[----:B------:R-:W-:Y:S05]  /*3ec0*/  BSYNC B1 ;  /* 0x0000000000017941 */ /* 0x000fea0003800000 */
.L_x_144:
[----:B------:R-:W-:Y:S01]  /*3ed0*/  ISETP.LT.OR P4, PT, R3, 0x71, !P0 ;  /* 0x000000710300780c */ /* 0x000fe20004781670 */
[----:B------:R-:W-:Y:S01]  /*3ee0*/  @!P2 IMAD R81, R81, R19, R14 ;  /* 0x000000135151a224 */ /* 0x000fe200078e020e */
[----:B------:R-:W-:Y:S01]  /*3ef0*/  BSSY B1, `(.L_x_146) ;  /* 0x000000a000017945 */ /* 0x000fe20003800000 */
[C---:B------:R-:W-:Y:S02]  /*3f00*/  ISETP.LT.OR P3, PT, R3.reuse, 0x72, !P0 ;  /* 0x000000720300780c */ /* 0x040fe40004761670 */
        /* <DEDUP_REMOVED lines=8> */
.L_x_147:
[----:B------:R-:W-:Y:S05]  /*3f90*/  BSYNC B1 ;  /* 0x0000000000017941 */ /* 0x000fea0003800000 */
.L_x_146:
[----:B---3--:R-:W-:Y:S01]  /*3fa0*/  @!P4 IMAD R13, R82, R19, R14 ;  /* 0x00000013520dc224 */ /* 0x008fe200078e020e */
[----:B------:R-:W-:Y:S04]  /*3fb0*/  BSSY B1, `(.L_x_148) ;  /* 0x0000006000017945 */ /* 0x000fe80003800000 */
[----:B------:R3:W-:Y:S01]  /*3fc0*/  @!P4 STG.E.U8 desc[UR38][R6.64+0x70], R13 ;  /* 0x0000700d0600c986 */ /* 0x0007e2000c101126 */
[----:B------:R-:W-:Y:S05]  /*3fd0*/  @P3 BRA `(.L_x_149) ;  /* 0x00000000000c3947 */ /* 0x000fea0003800000 */
[----:B------:R-:W3:Y:S02]  /*3fe0*/  LDG.E.U8 R95, desc[UR38][R10.64+0x71] ;  /* 0x000071260a5f7981 */ /* 0x000ee4000c1e1100 */
[----:B---3--:R-:W-:-:S05]  /*3ff0*/  PRMT R13, R95, 0x8880, RZ ;  /* 0x000088805f0d7816 */ /* 0x008fca00000000ff */
[----:B------:R-:W-:-:S07]  /*4000*/  IMAD R14, R13, R88, RZ ;  /* 0x000000580d0e7224 */ /* 0x000fce00078e02ff */
.L_x_149:
[----:B------:R-:W-:Y:S05]  /*4010*/  BSYNC B1 ;  /* 0x0000000000017941 */ /* 0x000fea0003800000 */
.L_x_148:
[----:B------:R-:W-:Y:S01]  /*4020*/  @!P3 IMAD R83, R83, R19, R14 ;  /* 0x000000135353b224 */ /* 0x000fe200078e020e */
[----:B------:R-:W-:Y:S04]  /*4030*/  BSSY B1, `(.L_x_150) ;  /* 0x0000006000017945 */ /* 0x000fe80003800000 */
[----:B------:R0:W-:Y:S01]  /*4040*/  @!P3 STG.E.U8 desc[UR38][R6.64+0x71], R83 ;  /* 0x000071530600b986 */ /* 0x0001e2000c101126 */
[----:B------:R-:W-:Y:S05]  /*4050*/  @P2 BRA `(.L_x_151) ;  /* 0x00000000000c2947 */ /* 0x000fea0003800000 */
[----:B------:R-:W3:Y:S02]  /*4060*/  LDG.E.U8 R95, desc[UR38][R8.64+0x78] ;  /* 0x00007826085f7981 */ /* 0x000ee4000c1e1100 */
[----:B---3--:R-:W-:-:S05]  /*4070*/  PRMT R13, R95, 0x8880, RZ ;  /* 0x000088805f0d7816 */ /* 0x008fca00000000ff */
[----:B------:R-:W-:-:S07]  /*4080*/  IMAD R14, R13, R88, RZ ;  /* 0x000000580d0e7224 */ /* 0x000fce00078e02ff */
.L_x_151:
[----:B------:R-:W-:Y:S05]  /*4090*/  BSYNC B1 ;  /* 0x0000000000017941 */ /* 0x000fea0003800000 */
.L_x_150:
[----:B---3--:R-:W-:Y:S01]  /*40a0*/  @!P2 IMAD R13, R84, R19, R14 ;  /* 0x00000013540da224 */ /* 0x008fe200078e020e */
[----:B------:R-:W-:Y:S04]  /*40b0*/  BSSY B1, `(.L_x_152) ;  /* 0x0000006000017945 */ /* 0x000fe80003800000 */
[----:B------:R3:W-:Y:S01]  /*40c0*/  @!P2 STG.E.U8 desc[UR38][R4.64+0x78], R13 ;  /* 0x0000780d0400a986 */ /* 0x0007e2000c101126 */
[----:B------:R-:W-:Y:S05]  /*40d0*/  @P1 BRA `(.L_x_153) ;  /* 0x00000000000c1947 */ /* 0x000fea0003800000 */
[----:B------:R-:W3:Y:S02]  /*40e0*/  LDG.E.U8 R95, desc[UR38][R8.64+0x79] ;  /* 0x00007926085f7981 */ /* 0x000ee4000c1e1100 */
[----:B---3--:R-:W-:-:S05]  /*40f0*/  PRMT R13, R95, 0x8880, RZ ;  /* 0x000088805f0d7816 */ /* 0x008fca00000000ff */
[----:B------:R-:W-:-:S07]  /*4100*/  IMAD R14, R13, R88, RZ ;  /* 0x000000580d0e7224 */ /* 0x000fce00078e02ff */
.L_x_153:
[----:B------:R-:W-:Y:S05]  /*4110*/  BSYNC B1 ;  /* 0x0000000000017941 */ /* 0x000fea0003800000 */
.L_x_152:
[----:B------:R-:W-:Y:S01]  /*4120*/  @!P1 IMAD R85, R85, R19, R14 ;  /* 0x0000001355559224 */ /* 0x000fe200078e020e */
[----:B------:R-:W-:Y:S04]  /*4130*/  BSSY B1, `(.L_x_154) ;  /* 0x0000006000017945 */ /* 0x000fe80003800000 */
[----:B------:R0:W-:Y:S01]  /*4140*/  @!P1 STG.E.U8 desc[UR38][R4.64+0x79], R85 ;  /* 0x0000795504009986 */ /* 0x0001e2000c101126 */
[----:B------:R-:W-:Y:S05]  /*4150*/  @P5 BRA `(.L_x_155) ;  /* 0x00000000000c5947 */ /* 0x000fea0003800000 */
[----:B------:R-:W0:Y:S02]  /*4160*/  LDG.E.U8 R95, desc[UR38][R10.64+0x78] ;  /* 0x000078260a5f7981 */ /* 0x000e24000c1e1100 */
[----:B0123--:R-:W-:-:S05]  /*4170*/  PRMT R5, R95, 0x8880, RZ ;  /* 0x000088805f057816 */ /* 0x00ffca00000000ff */
[----:B------:R-:W-:-:S07]  /*4180*/  IMAD R14, R5, R88, RZ ;  /* 0x00000058050e7224 */ /* 0x000fce00078e02ff */
.L_x_155:
[----:B------:R-:W-:Y:S05]  /*4190*/  BSYNC B1 ;  /* 0x0000000000017941 */ /* 0x000fea0003800000 */
.L_x_154:
[----:B0123--:R-:W-:Y:S01]  /*41a0*/  @!P5 IMAD R5, R86, R19, R14 ;  /* 0x000000135605d224 */ /* 0x00ffe200078e020e */
[----:B------:R-:W-:Y:S01]  /*41b0*/  ISETP.LT.OR P0, PT, R3, 0x7a, !P0 ;  /* 0x0000007a0300780c */ /* 0x000fe20004701670 */
[----:B------:R-:W-:Y:S03]  /*41c0*/  BSSY B1, `(.L_x_156) ;  /* 0x0000006000017945 */ /* 0x000fe60003800000 */
[----:B------:R0:W-:Y:S09]  /*41d0*/  @!P5 STG.E.U8 desc[UR38][R6.64+0x78], R5 ;  /* 0x000078050600d986 */ /* 0x0001f2000c101126 */
[----:B------:R-:W-:Y:S05]  /*41e0*/  @P0 BRA `(.L_x_157) ;  /* 0x00000000000c0947 */ /* 0x000fea0003800000 */
[----:B------:R-:W2:Y:S02]  /*41f0*/  LDG.E.U8 R95, desc[UR38][R10.64+0x79] ;  /* 0x000079260a5f7981 */ /* 0x000ea4000c1e1100 */
[----:B--2---:R-:W-:-:S05]  /*4200*/  PRMT R3, R95, 0x8880, RZ ;  /* 0x000088805f037816 */ /* 0x004fca00000000ff */
[----:B------:R-:W-:-:S07]  /*4210*/  IMAD R14, R3, R88, RZ ;  /* 0x00000058030e7224 */ /* 0x000fce00078e02ff */
.L_x_157:
[----:B------:R-:W-:Y:S05]  /*4220*/  BSYNC B1 ;  /* 0x0000000000017941 */ /* 0x000fea0003800000 */
.L_x_156:
[----:B------:R-:W-:Y:S01]  /*4230*/  IMAD R87, R87, R19, R14 ;  /* 0x0000001357577224 */ /* 0x000fe200078e020e */
[----:B------:R-:W-:Y:S06]  /*4240*/  @P0 BRA `(.L_x_158) ;  /* 0x0000000c00100947 */ /* 0x000fec0003800000 */
[----:B------:R1:W-:Y:S01]  /*4250*/  STG.E.U8 desc[UR38][R6.64+0x79], R87 ;  /* 0x0000795706007986 */ /* 0x0003e2000c101126 */
[----:B------:R-:W-:Y:S05]  /*4260*/  BRA `(.L_x_158) ;  /* 0x0000000c00087947 */ /* 0x000fea0003800000 */
.L_x_29:
[C---:B------:R-:W-:Y:S02]  /*4270*/  ISETP.GE.AND P1, PT, R102.reuse, 0x1, PT ;  /* 0x000000016600780c */ /* 0x040fe40003f26270 */
[----:B------:R-:W-:Y:S02]  /*4280*/  ISETP.GE.AND P0, PT, R102, 0x9, PT ;  /* 0x000000096600780c */ /* 0x000fe40003f06270 */
[C---:B------:R-:W-:Y:S02]  /*4290*/  ISETP.LT.OR P4, PT, R3.reuse, 0x1, !P1 ;  /* 0x000000010300780c */ /* 0x040fe40004f81670 */
[C---:B------:R-:W-:Y:S02]  /*42a0*/  ISETP.LT.OR P3, PT, R3.reuse, 0x2, !P1 ;  /* 0x000000020300780c */ /* 0x040fe40004f61670 */
[C---:B------:R-:W-:Y:S02]  /*42b0*/  ISETP.LT.OR P2, PT, R3.reuse, 0x1, !P0 ;  /* 0x000000010300780c */ /* 0x040fe40004741670 */
[----:B------:R-:W-:-:S07]  /*42c0*/  ISETP.LT.OR P5, PT, R3, 0x2, !P0 ;  /* 0x000000020300780c */ /* 0x000fce00047a1670 */
[-C--:B------:R-:W-:Y:S02]  /*42d0*/  @!P4 IMAD R9, R24, R19.reuse, RZ ;  /* 0x000000131809c224 */ /* 0x080fe400078e02ff */
[-C--:B------:R-:W-:Y:S02]  /*42e0*/  @!P3 IMAD R25, R25, R19.reuse, RZ ;  /* 0x000000131919b224 */ /* 0x080fe400078e02ff */
[-C--:B------:R-:W-:Y:S01]  /*42f0*/  @!P2 IMAD R11, R26, R19.reuse, RZ ;  /* 0x000000131a0ba224 */ /* 0x080fe200078e02ff */
[----:B------:R0:W-:Y:S01]  /*4300*/  @!P4 STG.E.U8 desc[UR38][R4.64], R9 ;  /* 0x000000090400c986 */ /* 0x0001e2000c101126 */
[----:B------:R-:W-:Y:S01]  /*4310*/  ISETP.LT.OR P4, PT, R3, 0x9, !P1 ;  /* 0x000000090300780c */ /* 0x000fe20004f81670 */
[----:B------:R-:W-:Y:S02]  /*4320*/  @!P5 IMAD R27, R27, R19, RZ ;  /* 0x000000131b1bd224 */ /* 0x000fe400078e02ff */
[----:B------:R-:W-:Y:S01]  /*4330*/  @!P3 STG.E.U8 desc[UR38][R4.64+0x1], R25 ;  /* 0x000001190400b986 */ /* 0x000fe2000c101126 */
[----:B------:R-:W-:-:S03]  /*4340*/  ISETP.LT.OR P3, PT, R3, 0xa, !P1 ;  /* 0x0000000a0300780c */ /* 0x000fc60004f61670 */
[----:B------:R1:W-:Y:S01]  /*4350*/  @!P2 STG.E.U8 desc[UR38][R6.64], R11 ;  /* 0x0000000b0600a986 */ /* 0x0003e2000c101126 */
[----:B------:R-:W-:-:S03]  /*4360*/  ISETP.LT.OR P2, PT, R3, 0x9, !P0 ;  /* 0x000000090300780c */ /* 0x000fc60004741670 */
[----:B------:R-:W-:Y:S01]  /*4370*/  @!P5 STG.E.U8 desc[UR38][R6.64+0x1], R27 ;  /* 0x0000011b0600d986 */ /* 0x000fe2000c101126 */
[----:B------:R-:W-:Y:S01]  /*4380*/  ISETP.LT.OR P5, PT, R3, 0xa, !P0 ;  /* 0x0000000a0300780c */ /* 0x000fe200047a1670 */
[----:B------:R-:W-:-:S04]  /*4390*/  @!P4 IMAD R13, R28, R19, RZ ;  /* 0x000000131c0dc224 */ /* 0x000fc800078e02ff */
[-C--:B------:R-:W-:Y:S01]  /*43a0*/  @!P3 IMAD R29, R29, R19.reuse, RZ ;  /* 0x000000131d1db224 */ /* 0x080fe200078e02ff */
[----:B------:R-:W-:Y:S01]  /*43b0*/  @!P4 STG.E.U8 desc[UR38][R4.64+0x8], R13 ;  /* 0x0000080d0400c986 */ /* 0x000fe2000c101126 */
[C---:B------:R-:W-:Y:S02]  /*43c0*/  ISETP.LT.OR P4, PT, R3.reuse, 0x11, !P1 ;  /* 0x000000110300780c */ /* 0x040fe40004f81670 */
[-C--:B0-----:R-:W-:Y:S01]  /*43d0*/  @!P2 IMAD R9, R30, R19.reuse, RZ ;  /* 0x000000131e09a224 */ /* 0x081fe200078e02ff */
[----:B------:R-:W-:Y:S01]  /*43e0*/  @!P3 STG.E.U8 desc[UR38][R4.64+0x9], R29 ;  /* 0x0000091d0400b986 */ /* 0x000fe2000c101126 */
[----:B------:R-:W-:Y:S02]  /*43f0*/  ISETP.LT.OR P3, PT, R3, 0x12, !P1 ;  /* 0x000000120300780c */ /* 0x000fe40004f61670 */
[----:B------:R-:W-:Y:S01]  /*4400*/  @!P5 IMAD R31, R31, R19, RZ ;  /* 0x000000131f1fd224 */ /* 0x000fe200078e02ff */
[----:B------:R0:W-:Y:S01]  /*4410*/  @!P2 STG.E.U8 desc[UR38][R6.64+0x8], R9 ;  /* 0x000008090600a986 */ /* 0x0001e2000c101126 */
[----:B------:R-:W-:-:S03]  /*4420*/  ISETP.LT.OR P2, PT, R3, 0x11, !P0 ;  /* 0x000000110300780c */ /* 0x000fc60004741670 */
[----:B------:R-:W-:Y:S01]  /*4430*/  @!P5 STG.E.U8 desc[UR38][R6.64+0x9], R31 ;  /* 0x0000091f0600d986 */ /* 0x000fe2000c101126 */
[----:B------:R-:W-:Y:S01]  /*4440*/  ISETP.LT.OR P5, PT, R3, 0x12, !P0 ;  /* 0x000000120300780c */ /* 0x000fe200047a1670 */
[----:B-1----:R-:W-:-:S04]  /*4450*/  @!P4 IMAD R11, R32, R19, RZ ;  /* 0x00000013200bc224 */ /* 0x002fc800078e02ff */
        /* <DEDUP_REMOVED lines=109> */
[----:B------:R1:W-:Y:S01]  /*4b30*/  @!P4 STG.E.U8 desc[UR38][R4.64+0x58], R13 ;  /* 0x0000580d0400c986 */ /* 0x0003e2000c101126 */
        /* <DEDUP_REMOVED lines=13> */
[-C--:B-1----:R-:W-:Y:S01]  /*4c10*/  @!P2 IMAD R13, R74, R19.reuse, RZ ;  /* 0x000000134a0da224 */ /* 0x082fe200078e02ff */
[----:B------:R-:W-:Y:S01]  /*4c20*/  @!P3 STG.E.U8 desc[UR38][R4.64+0x61], R73 ;  /* 0x000061490400b986 */ /* 0x000fe2000c101126 */
[----:B------:R-:W-:Y:S02]  /*4c30*/  ISETP.LT.OR P3, PT, R3, 0x6a, !P1 ;  /* 0x0000006a0300780c */ /* 0x000fe40004f61670 */
[----:B------:R-:W-:Y:S01]  /*4c40*/  @!P5 IMAD R75, R75, R19, RZ ;  /* 0x000000134b4bd224 */ /* 0x000fe200078e02ff */
[----:B------:R1:W-:Y:S01]  /*4c50*/  @!P2 STG.E.U8 desc[UR38][R6.64+0x60], R13 ;  /* 0x0000600d0600a986 */ /* 0x0003e2000c101126 */
[----:B------:R-:W-:-:S03]  /*4c60*/  ISETP.LT.OR P2, PT, R3, 0x69, !P0 ;  /* 0x000000690300780c */ /* 0x000fc60004741670 */
[----:B------:R-:W-:Y:S01]  /*4c70*/  @!P5 STG.E.U8 desc[UR38][R6.64+0x61], R75 ;  /* 0x0000614b0600d986 */ /* 0x000fe2000c101126 */
[----:B------:R-:W-:Y:S01]  /*4c80*/  ISETP.LT.OR P5, PT, R3, 0x6a, !P0 ;  /* 0x0000006a0300780c */ /* 0x000fe200047a1670 */
[----:B0-----:R-:W-:-:S04]  /*4c90*/  @!P4 IMAD R9, R76, R19, RZ ;  /* 0x000000134c09c224 */ /* 0x001fc800078e02ff */
[-C--:B------:R-:W-:Y:S01]  /*4ca0*/  @!P3 IMAD R77, R77, R19.reuse, RZ ;  /* 0x000000134d4db224 */ /* 0x080fe200078e02ff */
[----:B------:R-:W-:Y:S01]  /*4cb0*/  @!P4 STG.E.U8 desc[UR38][R4.64+0x68], R9 ;  /* 0x000068090400c986 */ /* 0x000fe2000c101126 */
[C---:B------:R-:W-:Y:S02]  /*4cc0*/  ISETP.LT.OR P4, PT, R3.reuse, 0x72, !P1 ;  /* 0x000000720300780c */ /* 0x040fe40004f81670 */
[-C--:B--2---:R-:W-:Y:S01]  /*4cd0*/  @!P2 IMAD R11, R78, R19.reuse, RZ ;  /* 0x000000134e0ba224 */ /* 0x084fe200078e02ff */
[----:B------:R-:W-:Y:S01]  /*4ce0*/  @!P3 STG.E.U8 desc[UR38][R4.64+0x69], R77 ;  /* 0x0000694d0400b986 */ /* 0x000fe2000c101126 */
[----:B------:R-:W-:Y:S02]  /*4cf0*/  ISETP.LT.OR P3, PT, R3, 0x71, !P1 ;  /* 0x000000710300780c */ /* 0x000fe40004f61670 */
[----:B------:R-:W-:Y:S01]  /*4d00*/  @!P5 IMAD R79, R79, R19, RZ ;  /* 0x000000134f4fd224 */ /* 0x000fe200078e02ff */
[----:B------:R0:W-:Y:S01]  /*4d10*/  @!P2 STG.E.U8 desc[UR38][R6.64+0x68], R11 ;  /* 0x0000680b0600a986 */ /* 0x0001e2000c101126 */
[----:B------:R-:W-:-:S03]  /*4d20*/  ISETP.LT.OR P2, PT, R3, 0x71, !P0 ;  /* 0x000000710300780c */ /* 0x000fc60004741670 */
[----:B------:R2:W-:Y:S01]  /*4d30*/  @!P5 STG.E.U8 desc[UR38][R6.64+0x69], R79 ;  /* 0x0000694f0600d986 */ /* 0x0005e2000c101126 */
[----:B------:R-:W-:Y:S01]  /*4d40*/  ISETP.LT.OR P5, PT, R3, 0x79, !P0 ;  /* 0x000000790300780c */ /* 0x000fe200047a1670 */
[----:B------:R-:W-:-:S04]  /*4d50*/  @!P4 IMAD R81, R81, R19, RZ ;  /* 0x000000135151c224 */ /* 0x000fc800078e02ff */
[-C--:B-1----:R-:W-:Y:S01]  /*4d60*/  @!P3 IMAD R13, R80, R19.reuse, RZ ;  /* 0x00000013500db224 */ /* 0x082fe200078e02ff */
[----:B------:R2:W-:Y:S01]  /*4d70*/  @!P4 STG.E.U8 desc[UR38][R4.64+0x71], R81 ;  /* 0x000071510400c986 */ /* 0x0005e2000c101126 */
[C---:B------:R-:W-:Y:S02]  /*4d80*/  ISETP.LT.OR P4, PT, R3.reuse, 0x72, !P0 ;  /* 0x000000720300780c */ /* 0x040fe40004781670 */
[C---:B------:R-:W-:Y:S01]  /*4d90*/  ISETP.LT.OR P0, PT, R3.reuse, 0x7a, !P0 ;  /* 0x0000007a0300780c */ /* 0x040fe20004701670 */
[----:B------:R2:W-:Y:S01]  /*4da0*/  @!P3 STG.E.U8 desc[UR38][R4.64+0x70], R13 ;  /* 0x0000700d0400b986 */ /* 0x0005e2000c101126 */
[C---:B------:R-:W-:Y:S02]  /*4db0*/  ISETP.LT.OR P3, PT, R3.reuse, 0x79, !P1 ;  /* 0x000000790300780c */ /* 0x040fe40004f61670 */
[----:B------:R-:W-:Y:S01]  /*4dc0*/  ISETP.LT.OR P1, PT, R3, 0x7a, !P1 ;  /* 0x0000007a0300780c */ /* 0x000fe20004f21670 */
[-C--:B------:R-:W-:Y:S02]  /*4dd0*/  @!P2 IMAD R3, R82, R19.reuse, RZ ;  /* 0x000000135203a224 */ /* 0x080fe400078e02ff */
[----:B0-----:R-:W-:-:S03]  /*4de0*/  @!P5 IMAD R11, R86, R19, RZ ;  /* 0x00000013560bd224 */ /* 0x001fc600078e02ff */
[----:B------:R2:W-:Y:S01]  /*4df0*/  @!P2 STG.E.U8 desc[UR38][R6.64+0x70], R3 ;  /* 0x000070030600a986 */ /* 0x0005e2000c101126 */
[-C--:B------:R-:W-:Y:S02]  /*4e00*/  @!P4 IMAD R83, R83, R19.reuse, RZ ;  /* 0x000000135353c224 */ /* 0x080fe400078e02ff */
[-C--:B------:R-:W-:Y:S02]  /*4e10*/  @!P0 IMAD R87, R87, R19.reuse, RZ ;  /* 0x0000001357578224 */ /* 0x080fe400078e02ff */
[-C--:B------:R-:W-:Y:S01]  /*4e20*/  @!P3 IMAD R9, R84, R19.reuse, RZ ;  /* 0x000000135409b224 */ /* 0x080fe200078e02ff */
[----:B------:R2:W-:Y:S01]  /*4e30*/  @!P4 STG.E.U8 desc[UR38][R6.64+0x71], R83 ;  /* 0x000071530600c986 */ /* 0x0005e2000c101126 */
[----:B------:R-:W-:-:S03]  /*4e40*/  @!P1 IMAD R85, R85, R19, RZ ;  /* 0x0000001355559224 */ /* 0x000fc600078e02ff */
[----:B------:R2:W-:Y:S04]  /*4e50*/  @!P3 STG.E.U8 desc[UR38][R4.64+0x78], R9 ;  /* 0x000078090400b986 */ /* 0x0005e8000c101126 */
[----:B------:R2:W-:Y:S04]  /*4e60*/  @!P1 STG.E.U8 desc[UR38][R4.64+0x79], R85 ;  /* 0x0000795504009986 */ /* 0x0005e8000c101126 */
[----:B------:R2:W-:Y:S04]  /*4e70*/  @!P5 STG.E.U8 desc[UR38][R6.64+0x78], R11 ;  /* 0x0000780b0600d986 */ /* 0x0005e8000c101126 */
[----:B------:R2:W-:Y:S02]  /*4e80*/  @!P0 STG.E.U8 desc[UR38][R6.64+0x79], R87 ;  /* 0x0000795706008986 */ /* 0x0005e4000c101126 */
.L_x_158:
[----:B------:R-:W-:Y:S05]  /*4e90*/  BSYNC B0 ;  /* 0x0000000000007941 */ /* 0x000fea0003800000 */
.L_x_28:
[----:B------:R-:W-:Y:S01]  /*4ea0*/  IADD3 R16, P0, R16, UR36, RZ ;  /* 0x0000002410107c10 */ /* 0x000fe2000ff1e0ff */
[----:B------:R-:W-:Y:S01]  /*4eb0*/  ULDC.64 UR4, c[0x0][0x650] ;  /* 0x0001940000047ab9 */ /* 0x000fe20000000a00 */
[----:B--2---:R-:W-:Y:S01]  /*4ec0*/  PRMT R3, RZ, 0x7610, R3 ;  /* 0x00007610ff037816 */ /* 0x004fe20000000003 */
[----:B------:R-:W-:Y:S01]  /*4ed0*/  IMAD.MOV.U32 R98, RZ, RZ, -0x1 ;  /* 0xffffffffff627424 */ /* 0x000fe200078e00ff */
[----:B------:R-:W-:Y:S01]  /*4ee0*/  IADD3.X R17, R17, UR42, RZ, P0, !PT ;  /* 0x0000002a11117c10 */ /* 0x000fe200087fe4ff */
[----:B------:R-:W-:Y:S01]  /*4ef0*/  IMAD.MOV.U32 R96, RZ, RZ, -0x1 ;  /* 0xffffffffff607424 */ /* 0x000fe200078e00ff */
[----:B------:R-:W-:-:S04]  /*4f00*/  ISETP.GE.U32.AND P0, PT, R16, UR4, PT ;  /* 0x0000000410007c0c */ /* 0x000fc8000bf06070 */
[----:B------:R-:W-:-:S13]  /*4f10*/  ISETP.GE.U32.AND.EX P0, PT, R17, UR5, PT, P0 ;  /* 0x0000000511007c0c */ /* 0x000fda000bf06100 */
[----:B------:R-:W-:Y:S05]  /*4f20*/  @P0 BRA `(.L_x_159) ;  /* 0x0000000400500947 */ /* 0x000fea0003800000 */
[----:B------:R-:W2:Y:S01]  /*4f30*/  LDC.64 R10, c[0x0][0x628] ;  /* 0x00018a00ff0a7b82 */ /* 0x000ea20000000a00 */
[----:B------:R-:W3:Y:S01]  /*4f40*/  S2R R20, SR_CTAID.X ;  /* 0x0000000000147919 */ /* 0x000ee20000002500 */
[----:B------:R-:W-:Y:S02]  /*4f50*/  IMAD.MOV.U32 R8, RZ, RZ, R16 ;  /* 0x000000ffff087224 */ /* 0x000fe400078e0010 */
[----:B------:R-:W-:Y:S01]  /*4f60*/  IMAD.MOV.U32 R9, RZ, RZ, R17 ;  /* 0x000000ffff097224 */ /* 0x000fe200078e0011 */
[----:B------:R-:W0:Y:S03]  /*4f70*/  S2R R21, SR_CTAID.Y ;  /* 0x0000000000157919 */ /* 0x000e260000002600 */
[----:B------:R-:W0:Y:S08]  /*4f80*/  LDC R0, c[0x0][0x630] ;  /* 0x00018c00ff007b82 */ /* 0x000e300000000800 */
[----:B------:R-:W0:Y:S01]  /*4f90*/  LDC.64 R14, c[0x0][0x620] ;  /* 0x00018800ff0e7b82 */ /* 0x000e220000000a00 */
[----:B--2---:R-:W-:-:S04]  /*4fa0*/  ISETP.NE.U32.AND P0, PT, R10, RZ, PT ;  /* 0x000000ff0a00720c */ /* 0x004fc80003f05070 */
[----:B------:R-:W-:-:S13]  /*4fb0*/  ISETP.NE.AND.EX P0, PT, R11, RZ, PT, P0 ;  /* 0x000000ff0b00720c */ /* 0x000fda0003f05300 */
[----:B0--3--:R-:W-:Y:S05]  /*4fc0*/  @!P0 BRA `(.L_x_160) ;  /* 0x0000000000288947 */ /* 0x009fea0003800000 */
[----:B------:R-:W0:Y:S02]  /*4fd0*/  LDC R3, c[0x0][0x634] ;  /* 0x00018d00ff037b82 */ /* 0x000e240000000800 */
[----:B0-----:R-:W-:-:S05]  /*4fe0*/  IADD3 R3, P0, R16, R3, RZ ;  /* 0x0000000310037210 */ /* 0x001fca0007f1e0ff */
[----:B------:R-:W-:-:S04]  /*4ff0*/  IMAD.X R13, RZ, RZ, R17, P0 ;  /* 0x000000ffff0d7224 */ /* 0x000fc800000e0611 */
[----:B------:R-:W-:-:S04]  /*5000*/  IMAD.WIDE.U32 R4, R13, R10, RZ ;  /* 0x0000000a0d047225 */ /* 0x000fc800078e00ff */
[----:B-1--4-:R-:W-:-:S04]  /*5010*/  IMAD.WIDE.U32 R6, P0, R3, R11, R4 ;  /* 0x0000000b03067225 */ /* 0x012fc80007800004 */
[----:B------:R-:W-:-:S04]  /*5020*/  IMAD.WIDE.U32 R4, R3, R10, RZ ;  /* 0x0000000a03047225 */ /* 0x000fc800078e00ff */
[----:B------:R-:W-:Y:S01]  /*5030*/  IMAD.X R9, RZ, RZ, RZ, P0 ;  /* 0x000000ffff097224 */ /* 0x000fe200000e06ff */
[----:B------:R-:W-:Y:S01]  /*5040*/  IADD3 RZ, P0, R5, R6, RZ ;  /* 0x0000000605ff7210 */ /* 0x000fe20007f1e0ff */
[----:B------:R-:W-:-:S04]  /*5050*/  IMAD.MOV.U32 R8, RZ, RZ, R7 ;  /* 0x000000ffff087224 */ /* 0x000fc800078e0007 */
[----:B------:R-:W-:-:S08]  /*5060*/  IMAD.WIDE.U32.X R8, R13, R11, R8, P0 ;  /* 0x0000000b0d087225 */ /* 0x000fd000000e0408 */
.L_x_160:
[----:B------:R-:W0:Y:S01]  /*5070*/  LDC.64 R28, c[0x0][0x640] ;  /* 0x00019000ff1c7b82 */ /* 0x000e220000000a00 */
[-CC-:B------:R-:W-:Y:S01]  /*5080*/  SHF.R.U64 R96, R8, R0.reuse, R9.reuse ;  /* 0x0000000008607219 */ /* 0x180fe20000001209 */
[----:B------:R-:W-:Y:S01]  /*5090*/  ULDC UR4, c[0x0][0x150] ;  /* 0x0000540000047ab9 */ /* 0x000fe20000000800 */
[----:B------:R-:W-:Y:S02]  /*50a0*/  SHF.R.U32.HI R0, RZ, R0, R9 ;  /* 0x00000000ff007219 */ /* 0x000fe40000011609 */
[----:B------:R-:W-:Y:S02]  /*50b0*/  IADD3 R3, P0, RZ, -R96, RZ ;  /* 0x80000060ff037210 */ /* 0x000fe40007f1e0ff */
[----:B-1--4-:R-:W-:Y:S01]  /*50c0*/  I2FP.F32.U32 R7, R20 ;  /* 0x0000001400077245 */ /* 0x012fe20000201000 */
[----:B------:R-:W1:Y:S02]  /*50d0*/  LDC R6, c[0x0][0x618] ;  /* 0x00018600ff067b82 */ /* 0x000e640000000800 */
[----:B------:R-:W-:-:S02]  /*50e0*/  IMAD.X R5, RZ, RZ, ~R0, P0 ;  /* 0x000000ffff057224 */ /* 0x000fc400000e0e00 */
[----:B------:R-:W-:Y:S01]  /*50f0*/  FMUL R7, R7, UR4 ;  /* 0x0000000407077c20 */ /* 0x000fe20008400000 */
[----:B------:R-:W-:Y:S01]  /*5100*/  ULDC UR4, c[0x0][0x154] ;  /* 0x0000550000047ab9 */ /* 0x000fe20000000800 */
[-C--:B------:R-:W-:Y:S02]  /*5110*/  IMAD R0, R5, R14.reuse, RZ ;  /* 0x0000000e05007224 */ /* 0x080fe400078e02ff */
[----:B------:R-:W2:Y:S01]  /*5120*/  LDC R8, c[0x0][0x608] ;  /* 0x00018200ff087b82 */ /* 0x000ea20000000800 */
[C---:B------:R-:W-:Y:S01]  /*5130*/  IMAD.WIDE.U32 R4, R3.reuse, R14, R16 ;  /* 0x0000000e03047225 */ /* 0x040fe200078e0010 */
[----:B------:R-:W3:Y:S03]  /*5140*/  F2I.U32.TRUNC.NTZ R7, R7 ;  /* 0x0000000700077305 */ /* 0x000ee6000020f000 */
[----:B------:R-:W-:Y:S01]  /*5150*/  IMAD R3, R3, R15, R0 ;  /* 0x0000000f03037224 */ /* 0x000fe200078e0200 */
[----:B------:R-:W-:-:S02]  /*5160*/  I2FP.F32.U32 R0, R21 ;  /* 0x0000001500007245 */ /* 0x000fc40000201000 */
[----:B------:R-:W4:Y:S01]  /*5170*/  LDC R26, c[0x0][0x658] ;  /* 0x00019600ff1a7b82 */ /* 0x000f220000000800 */
[----:B------:R-:W-:Y:S01]  /*5180*/  IMAD.IADD R3, R5, 0x1, R3 ;  /* 0x0000000105037824 */ /* 0x000fe200078e0203 */
[----:B0-----:R-:W-:Y:S01]  /*5190*/  ISETP.NE.U32.AND P0, PT, R28, RZ, PT ;  /* 0x000000ff1c00720c */ /* 0x001fe20003f05070 */
[----:B------:R-:W-:-:S03]  /*51a0*/  FMUL R0, R0, UR4 ;  /* 0x0000000400007c20 */ /* 0x000fc60008400000 */
[----:B------:R-:W-:Y:S01]  /*51b0*/  ISETP.NE.AND.EX P0, PT, R29, RZ, PT, P0 ;  /* 0x000000ff1d00720c */ /* 0x000fe20003f05300 */
[----:B------:R0:W0:Y:S01]  /*51c0*/  F2I.U32.TRUNC.NTZ R14, R0 ;  /* 0x00000000000e7305 */ /* 0x000022000020f000 */
[----:B------:R-:W0:Y:S01]  /*51d0*/  LDC R9, c[0x0][0x144] ;  /* 0x00005100ff097b82 */ /* 0x000e220000000800 */
[-C--:B-1----:R-:W-:Y:S01]  /*51e0*/  SHF.R.U64 R10, R4, R6.reuse, R3 ;  /* 0x00000006040a7219 */ /* 0x082fe20000001203 */
[----:B---3--:R-:W-:Y:S01]  /*51f0*/  IMAD.MOV R7, RZ, RZ, -R7 ;  /* 0x000000ffff077224 */ /* 0x008fe200078e0a07 */
[----:B------:R-:W-:-:S05]  /*5200*/  SHF.R.U32.HI R3, RZ, R6, R3 ;  /* 0x00000006ff037219 */ /* 0x000fca0000011603 */
[----:B------:R-:W1:Y:S01]  /*5210*/  LDC R24, c[0x0][0x148] ;  /* 0x00005200ff187b82 */ /* 0x000e620000000800 */
[-CC-:B--2---:R-:W-:Y:S02]  /*5220*/  SHF.R.U64 R12, R10, R8.reuse, R3.reuse ;  /* 0x000000080a0c7219 */ /* 0x184fe40000001203 */
[----:B------:R-:W-:-:S05]  /*5230*/  SHF.R.U32.HI R3, RZ, R8, R3 ;  /* 0x00000008ff037219 */ /* 0x000fca0000011603 */
[----:B------:R-:W2:Y:S01]  /*5240*/  LDC R15, c[0x0][0x600] ;  /* 0x00018000ff0f7b82 */ /* 0x000ea20000000800 */
[-CC-:B----4-:R-:W-:Y:S02]  /*5250*/  SHF.R.U64 R13, R12, R26.reuse, R3.reuse ;  /* 0x0000001a0c0d7219 */ /* 0x190fe40000001203 */
[----:B------:R-:W-:-:S03]  /*5260*/  SHF.R.U32.HI R5, RZ, R26, R3 ;  /* 0x0000001aff057219 */ /* 0x000fc60000011603 */
[----:B------:R-:W-:Y:S02]  /*5270*/  IMAD.MOV.U32 R4, RZ, RZ, R13 ;  /* 0x000000ffff047224 */ /* 0x000fe400078e000d */
[----:B------:R-:W3:Y:S01]  /*5280*/  LDC R27, c[0x0][0x648] ;  /* 0x00019200ff1b7b82 */ /* 0x000ee20000000800 */
[----:B0-----:R-:W-:-:S07]  /*5290*/  IMAD R25, R9, R7, R20 ;  /* 0x0000000709197224 */ /* 0x001fce00078e0214 */
[----:B------:R-:W0:Y:S08]  /*52a0*/  LDC R30, c[0x0][0x638] ;  /* 0x00018e00ff1e7b82 */ /* 0x000e300000000800 */
[----:B------:R-:W4:Y:S01]  /*52b0*/  LDC R31, c[0x0][0x610] ;  /* 0x00018400ff1f7b82 */ /* 0x000f220000000800 */
[----:B-1----:R-:W-:Y:S05]  /*52c0*/  @!P0 BRA `(.L_x_161) ;  /* 0x0000000000288947 */ /* 0x002fea0003800000 */
        /* <DEDUP_REMOVED lines=10> */
.L_x_161:
[----:B------:R-:W-:Y:S01]  /*5370*/  ISETP.NE.AND P0, PT, R2, 0x1, PT ;  /* 0x000000010200780c */ /* 0x000fe20003f05270 */
[----:B------:R-:W-:Y:S01]  /*5380*/  IMAD.MOV R14, RZ, RZ, -R14 ;  /* 0x000000ffff0e7224 */ /* 0x000fe200078e0a0e */
[----:B---3--:R-:W-:Y:S01]  /*5390*/  SHF.R.U64 R0, R4, R27, R5 ;  /* 0x0000001b04007219 */ /* 0x008fe20000001205 */
[----:B--2---:R-:W-:Y:S01]  /*53a0*/  VIADD R5, R15, 0xffffffff ;  /* 0xffffffff0f057836 */ /* 0x004fe20000000000 */
[----:B------:R-:W-:-:S03]  /*53b0*/  LOP3.LUT R3, R12, R93, RZ, 0xc0, !PT ;  /* 0x0000005d0c037212 */ /* 0x000fc600078ec0ff */
[----:B------:R-:W-:Y:S01]  /*53c0*/  IMAD.MOV R4, RZ, RZ, -R0 ;  /* 0x000000ffff047224 */ /* 0x000fe200078e0a00 */
[----:B------:R-:W-:Y:S01]  /*53d0*/  LOP3.LUT R10, R10, R5, RZ, 0xc0, !PT ;  /* 0x000000050a0a7212 */ /* 0x000fe200078ec0ff */
[----:B------:R-:W-:Y:S02]  /*53e0*/  IMAD R0, R90, R0, R3 ;  /* 0x000000005a007224 */ /* 0x000fe400078e0203 */
[----:B0-----:R-:W-:Y:S02]  /*53f0*/  IMAD R3, R4, R30, R13 ;  /* 0x0000001e04037224 */ /* 0x001fe400078e020d */
[----:B------:R-:W-:Y:S02]  /*5400*/  @P0 IMAD R25, R24, R14, R21 ;  /* 0x0000000e18190224 */ /* 0x000fe400078e0215 */
[----:B------:R-:W-:Y:S02]  /*5410*/  IMAD R5, R3, R15, R10 ;  /* 0x0000000f03057224 */ /* 0x000fe400078e020a */
[----:B----4-:R-:W-:-:S02]  /*5420*/  IMAD R0, R0, R31, R25 ;  /* 0x0000001f00007224 */ /* 0x010fc400078e0219 */
[----:B------:R-:W-:-:S03]  /*5430*/  IMAD.MOV.U32 R4, RZ, RZ, 0x1 ;  /* 0x00000001ff047424 */ /* 0x000fc600078e00ff */
[----:B------:R-:W-:Y:S02]  /*5440*/  SEL R98, R5, R0, !P0 ;  /* 0x0000000005627207 */ /* 0x000fe40004000000 */
[----:B------:R-:W-:Y:S02]  /*5450*/  PRMT R3, R4, 0x7610, R3 ;  /* 0x0000761004037816 */ /* 0x000fe40000000003 */
[----:B------:R-:W-:-:S07]  /*5460*/  SEL R0, R0, R5, !P0 ;  /* 0x0000000500007207 */ /* 0x000fce0004000000 */
.L_x_159:
[----:B------:R-:W-:Y:S01]  /*5470*/  LOP3.LUT P0, RZ, R3, 0xff, RZ, 0xc0, !PT ;  /* 0x000000ff03ff7812 */ /* 0x000fe2000780c0ff */
[----:B------:R-:W-:-:S12]  /*5480*/  IMAD.MOV.U32 R97, RZ, RZ, R0 ;  /* 0x000000ffff617224 */ /* 0x000fd800078e0000 */
[----:B------:R-:W-:Y:S05]  /*5490*/  @P0 BRA `(.L_x_162) ;  /* 0xffffffbc00480947 */ /* 0x000fea000383ffff */
[----:B------:R-:W-:Y:S05]  /*54a0*/  EXIT ;  /* 0x000000000000794d */ /* 0x000fea0003800000 */
.L_x_3:
        /* <DEDUP_REMOVED lines=26> */
.L_x_164:
[--C-:B------:R-:W-:Y:S01]  /*5650*/  SHF.R.U64 R14, R12, R20, R13.reuse ;  /* 0x000000140c0e7219 */ /* 0x100fe2000000120d */
[----:B------:R-:W0:Y:S01]  /*5660*/  LDC R24, c[0x0][0x618] ;  /* 0x00018600ff187b82 */ /* 0x000e220000000800 */
[----:B------:R-:W-:Y:S01]  /*5670*/  I2FP.F32.U32 R8, R6 ;  /* 0x0000000600087245 */ /* 0x000fe20000201000 */
[----:B------:R-:W-:Y:S01]  /*5680*/  ULDC UR4, c[0x0][0x150] ;  /* 0x0000540000047ab9 */ /* 0x000fe20000000800 */
[----:B------:R-:W-:Y:S02]  /*5690*/  SHF.R.U32.HI R7, RZ, R20, R13 ;  /* 0x00000014ff077219 */ /* 0x000fe4000001160d */
[----:B------:R-:W-:Y:S01]  /*56a0*/  IADD3 R11, P0, RZ, -R14, RZ ;  /* 0x8000000eff0b7210 */ /* 0x000fe20007f1e0ff */
[----:B------:R-:W-:Y:S01]  /*56b0*/  FMUL R13, R8, UR4 ;  /* 0x00000004080d7c20 */ /* 0x000fe20008400000 */
[----:B------:R-:W-:Y:S01]  /*56c0*/  ULDC UR4, c[0x0][0x154] ;  /* 0x0000550000047ab9 */ /* 0x000fe20000000800 */
[----:B------:R-:W1:Y:S02]  /*56d0*/  LDC.64 R26, c[0x0][0x640] ;  /* 0x00019000ff1a7b82 */ /* 0x000e640000000a00 */
[----:B------:R-:W-:-:S02]  /*56e0*/  IMAD.X R7, RZ, RZ, ~R7, P0 ;  /* 0x000000ffff077224 */ /* 0x000fc400000e0e07 */
[----:B------:R-:W2:Y:S01]  /*56f0*/  F2I.U32.TRUNC.NTZ R13, R13 ;  /* 0x0000000d000d7305 */ /* 0x000ea2000020f000 */
[----:B------:R-:W-:-:S03]  /*5700*/  IMAD.WIDE.U32 R8, R11, R22, R16 ;  /* 0x000000160b087225 */ /* 0x000fc600078e0010 */
[----:B------:R-:W3:Y:S01]  /*5710*/  LDC R15, c[0x0][0x144] ;  /* 0x00005100ff0f7b82 */ /* 0x000ee20000000800 */
[----:B------:R-:W-:-:S04]  /*5720*/  IMAD R10, R7, R22, RZ ;  /* 0x00000016070a7224 */ /* 0x000fc800078e02ff */
[----:B------:R-:W-:Y:S02]  /*5730*/  IMAD R7, R11, R23, R10 ;  /* 0x000000170b077224 */ /* 0x000fe400078e020a */
[----:B------:R-:W-:Y:S01]  /*5740*/  IMAD.MOV.U32 R10, RZ, RZ, -0x1 ;  /* 0xffffffffff0a7424 */ /* 0x000fe200078e00ff */
[----:B------:R-:W4:Y:S01]  /*5750*/  LDC R20, c[0x0][0x608] ;  /* 0x00018200ff147b82 */ /* 0x000f220000000800 */
[----:B------:R-:W-:Y:S01]  /*5760*/  IMAD.IADD R7, R9, 0x1, R7 ;  /* 0x0000000109077824 */ /* 0x000fe200078e0207 */
[----:B------:R-:W-:-:S04]  /*5770*/  I2FP.F32.U32 R9, R5 ;  /* 0x0000000500097245 */ /* 0x000fc80000201000 */
[-C--:B0-----:R-:W-:Y:S01]  /*5780*/  SHF.R.U64 R12, R8, R24.reuse, R7 ;  /* 0x00000018080c7219 */ /* 0x081fe20000001207 */
[----:B--2---:R-:W-:Y:S01]  /*5790*/  IMAD.MOV R8, RZ, RZ, -R13 ;  /* 0x000000ffff087224 */ /* 0x004fe200078e0a0d */
[----:B------:R-:W0:Y:S01]  /*57a0*/  LDC R11, c[0x0][0x658] ;  /* 0x00019600ff0b7b82 */ /* 0x000e220000000800 */
[----:B-1----:R-:W-:Y:S01]  /*57b0*/  ISETP.NE.U32.AND P0, PT, R26, RZ, PT ;  /* 0x000000ff1a00720c */ /* 0x002fe20003f05070 */
[----:B------:R-:W-:Y:S01]  /*57c0*/  FMUL R9, R9, UR4 ;  /* 0x0000000409097c20 */ /* 0x000fe20008400000 */
[----:B------:R-:W-:Y:S02]  /*57d0*/  SHF.R.U32.HI R7, RZ, R24, R7 ;  /* 0x00000018ff077219 */ /* 0x000fe40000011607 */
[----:B------:R-:W-:-:S03]  /*57e0*/  ISETP.NE.AND.EX P0, PT, R27, RZ, PT, P0 ;  /* 0x000000ff1b00720c */ /* 0x000fc60003f05300 */
[----:B------:R-:W1:Y:S01]  /*57f0*/  LDC R22, c[0x0][0x148] ;  /* 0x00005200ff167b82 */ /* 0x000e620000000800 */
[----:B---3--:R-:W-:Y:S02]  /*5800*/  IMAD R23, R15, R8, R6 ;  /* 0x000000080f177224 */ /* 0x008fe400078e0206 */
[----:B------:R-:W-:-:S05]  /*5810*/  IMAD.MOV.U32 R8, RZ, RZ, 0x1 ;  /* 0x00000001ff087424 */ /* 0x000fca00078e00ff */
[----:B------:R-:W2:Y:S01]  /*5820*/  LDC R21, c[0x0][0x600] ;  /* 0x00018000ff157b82 */ /* 0x000ea20000000800 */
[-CC-:B----4-:R-:W-:Y:S02]  /*5830*/  SHF.R.U64 R15, R12, R20.reuse, R7.reuse ;  /* 0x000000140c0f7219 */ /* 0x190fe40000001207 */
[----:B------:R-:W-:Y:S02]  /*5840*/  SHF.R.U32.HI R6, RZ, R20, R7 ;  /* 0x00000014ff067219 */ /* 0x000fe40000011607 */
[----:B------:R3:W4:Y:S03]  /*5850*/  F2I.U32.TRUNC.NTZ R20, R9 ;  /* 0x0000000900147305 */ /* 0x000726000020f000 */
[----:B------:R-:W1:Y:S01]  /*5860*/  LDC R25, c[0x0][0x648] ;  /* 0x00019200ff197b82 */ /* 0x000e620000000800 */
[-C--:B0-----:R-:W-:Y:S02]  /*5870*/  SHF.R.U64 R19, R15, R11.reuse, R6 ;  /* 0x0000000b0f137219 */ /* 0x081fe40000001206 */
[----:B------:R-:W-:-:S02]  /*5880*/  SHF.L.U32 R10, R10, R11, RZ ;  /* 0x0000000b0a0a7219 */ /* 0x000fc400000006ff */
[-C--:B------:R-:W-:Y:S01]  /*5890*/  SHF.R.U32.HI R7, RZ, R11.reuse, R6 ;  /* 0x0000000bff077219 */ /* 0x080fe20000011606 */
[----:B------:R-:W-:Y:S01]  /*58a0*/  IMAD.MOV.U32 R6, RZ, RZ, R19 ;  /* 0x000000ffff067224 */ /* 0x000fe200078e0013 */
[----:B------:R-:W-:Y:S01]  /*58b0*/  SHF.L.U32 R24, R8, R11, RZ ;  /* 0x0000000b08187219 */ /* 0x000fe200000006ff */
[----:B------:R-:W0:Y:S01]  /*58c0*/  LDC R28, c[0x0][0x638] ;  /* 0x00018e00ff1c7b82 */ /* 0x000e220000000800 */
[----:B------:R-:W-:-:S07]  /*58d0*/  LOP3.LUT R30, RZ, R10, RZ, 0x33, !PT ;  /* 0x0000000aff1e7212 */ /* 0x000fce00078e33ff */
[----:B------:R-:W0:Y:S01]  /*58e0*/  LDC R29, c[0x0][0x610] ;  /* 0x00018400ff1d7b82 */ /* 0x000e220000000800 */
[----:B---34-:R-:W-:Y:S05]  /*58f0*/  @!P0 BRA `(.L_x_165) ;  /* 0x0000000000288947 */ /* 0x018fea0003800000 */
[----:B------:R-:W3:Y:S02]  /*5900*/  LDC R6, c[0x0][0x64c] ;  /* 0x00019300ff067b82 */ /* 0x000ee40000000800 */
[----:B---3--:R-:W-:-:S05]  /*5910*/  IADD3 R11, P0, R19, R6, RZ ;  /* 0x00000006130b7210 */ /* 0x008fca0007f1e0ff */
        /* <DEDUP_REMOVED lines=8> */
.L_x_165:
[----:B------:R-:W-:Y:S01]  /*59a0*/  ISETP.NE.AND P0, PT, R2, 0x1, PT ;  /* 0x000000010200780c */ /* 0x000fe20003f05270 */
[----:B--2---:R-:W-:Y:S01]  /*59b0*/  VIADD R9, R21, 0xffffffff ;  /* 0xffffffff15097836 */ /* 0x004fe20000000000 */
[----:B-1----:R-:W-:Y:S01]  /*59c0*/  SHF.R.U64 R7, R6, R25, R7 ;  /* 0x0000001906077219 */ /* 0x002fe20000001207 */
[----:B------:R-:W-:Y:S01]  /*59d0*/  IMAD.MOV R20, RZ, RZ, -R20 ;  /* 0x000000ffff147224 */ /* 0x000fe200078e0a14 */
[----:B------:R-:W-:Y:S02]  /*59e0*/  LOP3.LUT R6, R15, R30, RZ, 0xc0, !PT ;  /* 0x0000001e0f067212 */ /* 0x000fe400078ec0ff */
[----:B------:R-:W-:Y:S01]  /*59f0*/  LOP3.LUT R12, R12, R9, RZ, 0xc0, !PT ;  /* 0x000000090c0c7212 */ /* 0x000fe200078ec0ff */
[----:B------:R-:W-:Y:S02]  /*5a00*/  IMAD.MOV R8, RZ, RZ, -R7 ;  /* 0x000000ffff087224 */ /* 0x000fe400078e0a07 */
[----:B------:R-:W-:Y:S02]  /*5a10*/  IMAD R6, R24, R7, R6 ;  /* 0x0000000718067224 */ /* 0x000fe400078e0206 */
[----:B------:R-:W-:-:S02]  /*5a20*/  IMAD.MOV.U32 R9, RZ, RZ, 0x1 ;  /* 0x00000001ff097424 */ /* 0x000fc400078e00ff */
[----:B------:R-:W-:Y:S02]  /*5a30*/  @P0 IMAD R23, R22, R20, R5 ;  /* 0x0000001416170224 */ /* 0x000fe400078e0205 */
[----:B0-----:R-:W-:Y:S02]  /*5a40*/  IMAD R5, R8, R28, R19 ;  /* 0x0000001c08057224 */ /* 0x001fe400078e0213 */
[----:B------:R-:W-:Y:S02]  /*5a50*/  IMAD R19, R6, R29, R23 ;  /* 0x0000001d06137224 */ /* 0x000fe400078e0217 */
[----:B------:R-:W-:Y:S02]  /*5a60*/  IMAD R6, R5, R21, R12 ;  /* 0x0000001505067224 */ /* 0x000fe400078e020c */
[----:B------:R-:W-:-:S03]  /*5a70*/  IMAD.MOV.U32 R8, RZ, RZ, R14 ;  /* 0x000000ffff087224 */ /* 0x000fc600078e000e */
[----:B------:R-:W-:Y:S02]  /*5a80*/  SEL R20, R6, R19, !P0 ;  /* 0x0000001306147207 */ /* 0x000fe40004000000 */
[----:B------:R-:W-:-:S07]  /*5a90*/  SEL R19, R19, R6, !P0 ;  /* 0x0000000613137207 */ /* 0x000fce0004000000 */
.L_x_163:
[----:B------:R-:W-:-:S08]  /*5aa0*/  NOP ;  /* 0x0000000000007918 */ /* 0x000fd00000000000 */
[----:B------:R-:W0:-:S00]  /*5ab0*/  USETMAXREG.DEALLOC.CTAPOOL 0x28 ;  /* 0x00000028000079c8 */ /* 0x000e0000080e0500 */
[----:B0-----:R-:W-:-:S13]  /*5ac0*/  ISETP.NE.AND P0, PT, R0, RZ, PT ;  /* 0x000000ff0000720c */ /* 0x001fda0003f05270 */
[----:B------:R-:W-:Y:S05]  /*5ad0*/  @P0 EXIT ;  /* 0x000000000000094d */ /* 0x000fea0003800000 */
[----:B------:R-:W-:Y:S01]  /*5ae0*/  LOP3.LUT P0, RZ, R9, 0xff, RZ, 0xc0, !PT ;  /* 0x000000ff09ff7812 */ /* 0x000fe2000780c0ff */
[----:B------:R-:W-:Y:S02]  /*5af0*/  IMAD.MOV.U32 R0, RZ, RZ, 0x1 ;  /* 0x00000001ff007424 */ /* 0x000fe400078e00ff */
[----:B------:R-:W-:-:S10]  /*5b00*/  IMAD.MOV.U32 R12, RZ, RZ, RZ ;  /* 0x000000ffff0c7224 */ /* 0x000fd400078e00ff */
[----:B------:R-:W-:Y:S05]  /*5b10*/  @!P0 BRA `(.L_x_166) ;  /* 0x0000000c00148947 */ /* 0x000fea0003800000 */
[----:B------:R-:W0:Y:S01]  /*5b20*/  LDC R0, c[0x0][0x28c] ;  /* 0x0000a300ff007b82 */ /* 0x000e220000000800 */
[----:B------:R-:W-:Y:S01]  /*5b30*/  LOP3.LUT P0, RZ, R3, 0x1f, RZ, 0xc0, !PT ;  /* 0x0000001f03ff7812 */ /* 0x000fe2000780c0ff */
[----:B------:R-:W-:Y:S01]  /*5b40*/  ULDC UR5, c[0x0][0x658] ;  /* 0x0001960000057ab9 */ /* 0x000fe20000000800 */
[----:B------:R-:W-:Y:S01]  /*5b50*/  UMOV UR6, 0xffffffff ;  /* 0xffffffff00067882 */ /* 0x000fe20000000000 */
[----:B------:R-:W-:Y:S01]  /*5b60*/  BSSY B0, `(.L_x_166) ;  /* 0x00000c0000007945 */ /* 0x000fe20003800000 */
[----:B------:R-:W-:Y:S01]  /*5b70*/  USHF.L.U32 UR6, UR6, UR5, URZ ;  /* 0x0000000506067299 */ /* 0x000fe2000800063f */
[C---:B------:R-:W-:Y:S01]  /*5b80*/  ISETP.NE.AND P2, PT, R4.reuse, RZ, PT ;  /* 0x000000ff0400720c */ /* 0x040fe20003f45270 */
[----:B------:R-:W-:Y:S01]  /*5b90*/  IMAD.MOV.U32 R13, RZ, RZ, 0x1 ;  /* 0x00000001ff0d7424 */ /* 0x000fe200078e00ff */
[----:B------:R-:W-:Y:S01]  /*5ba0*/  ISETP.NE.OR P0, PT, R4, RZ, !P0 ;  /* 0x000000ff0400720c */ /* 0x000fe20004705670 */
[----:B------:R-:W-:Y:S01]  /*5bb0*/  IMAD.MOV.U32 R12, RZ, RZ, RZ ;  /* 0x000000ffff0c7224 */ /* 0x000fe200078e00ff */
[----:B------:R-:W-:Y:S01]  /*5bc0*/  LOP3.LUT R11, R18, 0x2, RZ, 0xfc, !PT ;  /* 0x00000002120b7812 */ /* 0x000fe200078efcff */
[----:B------:R-:W-:Y:S01]  /*5bd0*/  ULDC UR4, c[0x0][0x600] ;  /* 0x0001800000047ab9 */ /* 0x000fe20000000800 */
[----:B------:R-:W-:Y:S01]  /*5be0*/  UMOV UR7, 0x1 ;  /* 0x0000000100077882 */ /* 0x000fe20000000000 */
[----:B------:R-:W-:-:S02]  /*5bf0*/  UIADD3 UR15, UR4, -0x1, URZ ;  /* 0xffffffff040f7890 */ /* 0x000fc4000fffe03f */
[----:B------:R-:W-:Y:S02]  /*5c00*/  USHF.L.U32 UR17, UR7, UR5, URZ ;  /* 0x0000000507117299 */ /* 0x000fe4000800063f */
[----:B------:R-:W-:Y:S01]  /*5c10*/  ULOP3.LUT UR16, URZ, UR6, URZ, 0x33, !UPT ;  /* 0x000000063f107292 */ /* 0x000fe2000f8e333f */
[----:B------:R-:W-:Y:S01]  /*5c20*/  ULDC.64 UR20, c[0x0][0x198] ;  /* 0x0000660000147ab9 */ /* 0x000fe20000000a00 */
[----:B0-----:R-:W-:-:S05]  /*5c30*/  VIADD R0, R0, 0x1f ;  /* 0x0000001f00007836 */ /* 0x001fca0000000000 */
[----:B------:R-:W-:-:S04]  /*5c40*/  SHF.R.S32.HI R3, RZ, 0x1f, R0 ;  /* 0x0000001fff037819 */ /* 0x000fc80000011400 */
[----:B------:R-:W-:Y:S01]  /*5c50*/  LEA.HI R3, R3, R0, RZ, 0x5 ;  /* 0x0000000003037211 */ /* 0x000fe200078f28ff */
[----:B------:R-:W-:-:S03]  /*5c60*/  IMAD.MOV.U32 R0, RZ, RZ, 0x1 ;  /* 0x00000001ff007424 */ /* 0x000fc600078e00ff */
[----:B------:R-:W-:-:S05]  /*5c70*/  SHF.R.S32.HI R3, RZ, 0x5, R3 ;  /* 0x00000005ff037819 */ /* 0x000fca0000011403 */
[----:B------:R-:W-:-:S07]  /*5c80*/  VIADD R10, R3, 0x1 ;  /* 0x00000001030a7836 */ /* 0x000fce0000000000 */
.L_x_178:
[----:B------:R-:W-:-:S03]  /*5c90*/  UMOV UR4, 0xffffffff ;  /* 0xffffffff00047882 */ /* 0x000fc60000000000 */
[----:B------:R-:W-:Y:S05]  /*5ca0*/  BRA.DIV UR4, `(.L_x_167) ;  /* 0x0000001204047947 */ /* 0x000fea000b800000 */
[----:B------:R-:W-:-:S13]  /*5cb0*/  ELECT P6, URZ, PT ;  /* 0x00000000003f782f */ /* 0x000fda00038c0000 */
.L_x_192:
[----:B------:R-:W0:Y:S01]  /*5cc0*/  LDC R4, c[0x0][0x28c] ;  /* 0x0000a300ff047b82 */ /* 0x000e220000000800 */
[----:B------:R-:W-:Y:S01]  /*5cd0*/  BSSY B1, `(.L_x_168) ;  /* 0x0000035000017945 */ /* 0x000fe20003800000 */
[----:B0-----:R-:W-:-:S13]  /*5ce0*/  ISETP.LT.OR P6, PT, R4, 0x1, !P6 ;  /* 0x000000010400780c */ /* 0x001fda00077c1670 */
[----:B------:R-:W-:Y:S05]  /*5cf0*/  @P6 BRA `(.L_x_169) ;  /* 0x0000000000c86947 */ /* 0x000fea0003800000 */
[----:B------:R-:W-:Y:S02]  /*5d00*/  IMAD.SHL.U32 R20, R20, 0x80, RZ ;  /* 0x0000008014147824 */ /* 0x000fe400078e00ff */
[----:B------:R-:W-:Y:S02]  /*5d10*/  IMAD.SHL.U32 R19, R19, 0x80, RZ ;  /* 0x0000008013137824 */ /* 0x000fe400078e00ff */
[----:B------:R-:W-:Y:S02]  /*5d20*/  IMAD.MOV.U32 R21, RZ, RZ, RZ ;  /* 0x000000ffff157224 */ /* 0x000fe400078e00ff */
[----:B------:R-:W-:Y:S02]  /*5d30*/  IMAD.MOV.U32 R4, RZ, RZ, R10 ;  /* 0x000000ffff047224 */ /* 0x000fe400078e000a */
[----:B------:R-:W-:Y:S02]  /*5d40*/  IMAD.MOV.U32 R5, RZ, RZ, R0 ;  /* 0x000000ffff057224 */ /* 0x000fe400078e0000 */
[----:B------:R-:W-:-:S07]  /*5d50*/  IMAD.MOV.U32 R6, RZ, RZ, R12 ;  /* 0x000000ffff067224 */ /* 0x000fce00078e000c */
.L_x_173:
[----:B------:R-:W0:Y:S01]  /*5d60*/  S2R R14, SR_CgaCtaId ;  /* 0x00000000000e7919 */ /* 0x000e220000008800 */
[----:B------:R-:W-:Y:S01]  /*5d70*/  MOV R7, 0x400 ;  /* 0x0000040000077802 */ /* 0x000fe20000000f00 */
[----:B------:R-:W1:Y:S03]  /*5d80*/  @!P2 LDC R9, c[0x0][0x500] ;  /* 0x00014000ff09ab82 */ /* 0x000e660000000800 */
[----:B0-----:R-:W-:Y:S02]  /*5d90*/  LEA R15, R14, R7, 0x18 ;  /* 0x000000070e0f7211 */ /* 0x001fe400078ec0ff */
[----:B------:R-:W-:-:S03]  /*5da0*/  SHF.L.U32 R7, R5, 0x1f, RZ ;  /* 0x0000001f05077819 */ /* 0x000fc600000006ff */
[----:B------:R-:W-:-:S04]  /*5db0*/  IMAD R14, R6, 0x8, R15 ;  /* 0x00000008060e7824 */ /* 0x000fc800078e020f */
[----:B------:R-:W0:Y:S02]  /*5dc0*/  SYNCS.PHASECHK.TRANS64.TRYWAIT P1, [R14+URZ+0x38], R7 ;  /* 0x000038070e0075a7 */ /* 0x000e24000802017f */
[----:B01----:R-:W-:Y:S05]  /*5dd0*/  @!P1 BRA `(.L_x_170) ;  /* 0x0000000c00d89947 */ /* 0x003fea0003800000 */
.L_x_193:
[----:B0-----:R-:W-:Y:S01]  /*5de0*/  PRMT R7, R11, 0x9910, RZ ;  /* 0x000099100b077816 */ /* 0x001fe200000000ff */
[----:B------:R0:W-:Y:S03]  /*5df0*/  @!P2 SYNCS.ARRIVE.TRANS64 RZ, [R14+URZ], R9 ;  /* 0x000000090effa9a7 */ /* 0x0001e6000800003f */
[----:B------:R-:W-:-:S13]  /*5e00*/  ISETP.NE.AND P1, PT, R7, 0x2, PT ;  /* 0x000000020700780c */ /* 0x000fda0003f25270 */
[----:B0-----:R-:W-:Y:S05]  /*5e10*/  @P1 BRA `(.L_x_171) ;  /* 0x0000000000041947 */ /* 0x001fea0003800000 */
[----:B------:R-:W-:Y:S01]  /*5e20*/  BPT.TRAP 0x1 ;  /* 0x000000040000795c */ /* 0x000fe20000300000 */
.L_x_171:
[----:B------:R-:W-:Y:S05]  /*5e30*/  @P0 BRA `(.L_x_172) ;  /* 0x0000000000040947 */ /* 0x000fea0003800000 */
[----:B------:R-:W-:Y:S01]  /*5e40*/  BPT.TRAP 0x1 ;  /* 0x000000040000795c */ /* 0x000fe20000300000 */
.L_x_172:
[----:B------:R-:W-:Y:S01]  /*5e50*/  IMAD R15, R6, 0x1000, R15 ;  /* 0x00001000060f7824 */ /* 0x000fe200078e020f */
[----:B------:R-:W-:Y:S01]  /*5e60*/  R2UR UR9, R14 ;  /* 0x000000000e0972ca */ /* 0x000fe200000e0000 */
[----:B------:R-:W-:Y:S01]  /*5e70*/  VIADD R4, R4, 0xffffffff ;  /* 0xffffffff04047836 */ /* 0x000fe20000000000 */
[----:B------:R-:W-:Y:S01]  /*5e80*/  UIADD3 UR4, UP0, UR20, 0xf0, URZ ;  /* 0x000000f014047890 */ /* 0x000fe2000ff1e03f */
[----:B------:R-:W-:Y:S01]  /*5e90*/  R2UR UR11, R19 ;  /* 0x00000000130b72ca */ /* 0x000fe200000e0000 */
[----:B------:R-:W-:Y:S01]  /*5ea0*/  UIADD3 UR22, UP1, UR20, 0x1f0, URZ ;  /* 0x000001f014167890 */ /* 0x000fe2000ff3e03f */
[----:B------:R-:W-:Y:S01]  /*5eb0*/  R2UR UR8, R15 ;  /* 0x000000000f0872ca */ /* 0x000fe200000e0000 */
[----:B------:R-:W-:Y:S01]  /*5ec0*/  UIADD3.X UR5, URZ, UR21, URZ, UP0, !UPT ;  /* 0x000000153f057290 */ /* 0x000fe200087fe43f */
[C---:B------:R-:W-:Y:S01]  /*5ed0*/  R2UR UR10, R21.reuse ;  /* 0x00000000150a72ca */ /* 0x040fe200000e0000 */
[----:B------:R-:W-:Y:S01]  /*5ee0*/  VIADD R6, R6, 0x1 ;  /* 0x0000000106067836 */ /* 0x000fe20000000000 */
[----:B------:R-:W-:Y:S01]  /*5ef0*/  R2UR UR12, R8 ;  /* 0x00000000080c72ca */ /* 0x000fe200000e0000 */
[----:B------:R-:W-:Y:S01]  /*5f00*/  UIADD3.X UR23, URZ, UR21, URZ, UP1, !UPT ;  /* 0x000000153f177290 */ /* 0x000fe20008ffe43f */
[----:B------:R-:W-:Y:S01]  /*5f10*/  R2UR UR18, R20 ;  /* 0x00000000141272ca */ /* 0x000fe200000e0000 */
[----:B------:R-:W-:Y:S01]  /*5f20*/  UMOV UR6, 0x0 ;  /* 0x0000000000067882 */ /* 0x000fe20000000000 */
[----:B------:R-:W-:Y:S01]  /*5f30*/  ISETP.GT.AND P3, PT, R4, 0x1, PT ;  /* 0x000000010400780c */ /* 0x000fe20003f64270 */
[----:B------:R-:W-:Y:S01]  /*5f40*/  UMOV UR7, 0x10000000 ;  /* 0x1000000000077882 */ /* 0x000fe20000000000 */
[----:B------:R-:W-:Y:S01]  /*5f50*/  ISETP.NE.AND P1, PT, R6, 0x7, PT ;  /* 0x000000070600780c */ /* 0x000fe20003f25270 */
[----:B------:R-:W-:-:S02]  /*5f60*/  VIADD R21, R21, 0x20 ;  /* 0x0000002015157836 */ /* 0x000fc40000000000 */
[----:B------:R-:W-:Y:S01]  /*5f70*/  UIADD3 UR13, UR8, 0x180, URZ ;  /* 0x00000180080d7890 */ /* 0x000fe2000fffe03f */
[----:B------:R-:W-:Y:S01]  /*5f80*/  SEL R14, RZ, 0x1, P1 ;  /* 0x00000001ff0e7807 */ /* 0x000fe20000800000 */
[----:B------:R-:W-:Y:S01]  /*5f90*/  UIADD3 UR14, UR8, 0x7180, URZ ;  /* 0x00007180080e7890 */ /* 0x000fe2000fffe03f */
[----:B------:R-:W-:Y:S02]  /*5fa0*/  SEL R6, R6, RZ, P1 ;  /* 0x000000ff06067207 */ /* 0x000fe40000800000 */
[----:B------:R-:W-:Y:S02]  /*5fb0*/  LOP3.LUT R5, R5, R14, RZ, 0x3c, !PT ;  /* 0x0000000e05057212 */ /* 0x000fe400078e3cff */
[----:B------:R-:W-:Y:S02]  /*5fc0*/  UMOV UR8, UR13 ;  /* 0x0000000d00087c82 */ /* 0x000fe40008000000 */
[----:B------:R0:W-:Y:S02]  /*5fd0*/  UTMALDG.3D [UR8], [UR4], desc[UR6] ;  /* 0x00000608040075b4 */ /* 0x0001e40008011000 */
[----:B0-----:R-:W-:Y:S01]  /*5fe0*/  UMOV UR8, UR14 ;  /* 0x0000000e00087c82 */ /* 0x001fe20008000000 */
[----:B------:R-:W-:-:S02]  /*5ff0*/  UMOV UR11, UR18 ;  /* 0x00000012000b7c82 */ /* 0x000fc40008000000 */
[----:B------:R0:W-:Y:S02]  /*6000*/  UTMALDG.3D [UR8], [UR22], desc[UR6] ;  /* 0x00000608160075b4 */ /* 0x0001e40008011000 */
[----:B0-----:R-:W-:Y:S05]  /*6010*/  @P3 BRA `(.L_x_173) ;  /* 0xfffffffc00503947 */ /* 0x001fea000383ffff */
.L_x_169:
[----:B------:R-:W-:Y:S05]  /*6020*/  BSYNC B1 ;  /* 0x0000000000017941 */ /* 0x000fea0003800000 */
.L_x_168:
[----:B------:R-:W-:Y:S01]  /*6030*/  LOP3.LUT P4, RZ, R13, 0xff, RZ, 0xc0, !PT ;  /* 0x000000ff0dff7812 */ /* 0x000fe2000788c0ff */
[C---:B------:R-:W-:Y:S01]  /*6040*/  IMAD.IADD R12, R3.reuse, 0x1, R12 ;  /* 0x00000001030c7824 */ /* 0x040fe200078e020c */
[----:B------:R-:W-:Y:S01]  /*6050*/  ULDC.64 UR4, c[0x0][0x650] ;  /* 0x0001940000047ab9 */ /* 0x000fe20000000a00 */
[C---:B------:R-:W-:Y:S01]  /*6060*/  ISETP.GE.U32.AND P3, PT, R3.reuse, 0x7, PT ;  /* 0x000000070300780c */ /* 0x040fe20003f66070 */
[----:B------:R-:W-:Y:S01]  /*6070*/  BSSY B1, `(.L_x_174) ;  /* 0x000006c000017945 */ /* 0x000fe20003800000 */
[C---:B------:R-:W-:Y:S01]  /*6080*/  IMAD.WIDE.U32 R4, R12.reuse, 0x24924925, RZ ;  /* 0x249249250c047825 */ /* 0x040fe200078e00ff */
[C---:B------:R-:W-:Y:S02]  /*6090*/  ISETP.GT.U32.AND P1, PT, R12.reuse, 0x6, PT ;  /* 0x000000060c00780c */ /* 0x040fe40003f24070 */
[----:B------:R-:W-:Y:S01]  /*60a0*/  PRMT R13, RZ, 0x7610, R13 ;  /* 0x00007610ff0d7816 */ /* 0x000fe2000000000d */
[----:B------:R-:W-:Y:S01]  /*60b0*/  IMAD.IADD R4, R12, 0x1, -R5 ;  /* 0x000000010c047824 */ /* 0x000fe200078e0a05 */
[----:B------:R-:W-:Y:S01]  /*60c0*/  ISETP.LT.U32.AND P1, PT, R3, 0x7, P1 ;  /* 0x000000070300780c */ /* 0x000fe20000f21070 */
[----:B------:R-:W-:-:S02]  /*60d0*/  IMAD.MOV.U32 R19, RZ, RZ, -0x1 ;  /* 0xffffffffff137424 */ /* 0x000fc400078e00ff */
[----:B------:R-:W0:Y:S01]  /*60e0*/  @P4 S2R R7, SR_CgaCtaId ;  /* 0x0000000000074919 */ /* 0x000e220000008800 */
[----:B------:R-:W-:Y:S01]  /*60f0*/  @P4 MOV R6, 0x400 ;  /* 0x0000040000064802 */ /* 0x000fe20000000f00 */
[----:B------:R-:W-:Y:S01]  /*6100*/  IMAD.MOV.U32 R20, RZ, RZ, -0x1 ;  /* 0xffffffffff147424 */ /* 0x000fe200078e00ff */
[----:B------:R-:W-:Y:S01]  /*6110*/  LEA.HI R4, R4, R5, RZ, 0x1f ;  /* 0x0000000504047211 */ /* 0x000fe200078ff8ff */
[----:B------:R-:W-:-:S03]  /*6120*/  IMAD.MOV.U32 R8, RZ, RZ, -0x1 ;  /* 0xffffffffff087424 */ /* 0x000fc600078e00ff */
[--C-:B------:R-:W-:Y:S02]  /*6130*/  SHF.R.U32.HI R5, RZ, 0x2, R4.reuse ;  /* 0x00000002ff057819 */ /* 0x100fe40000011604 */
[----:B------:R-:W-:-:S03]  /*6140*/  PRMT R4, RZ, 0x7610, R4 ;  /* 0x00007610ff047816 */ /* 0x000fc60000000004 */
[----:B------:R-:W-:Y:S01]  /*6150*/  IMAD R12, R5, -0x7, R12 ;  /* 0xfffffff9050c7824 */ /* 0x000fe200078e020c */
[----:B0-----:R-:W-:Y:S02]  /*6160*/  @P4 LEA R6, R7, R6, 0x18 ;  /* 0x0000000607064211 */ /* 0x001fe400078ec0ff */
[----:B------:R-:W-:Y:S02]  /*6170*/  SEL R7, RZ, 0x1, !P1 ;  /* 0x00000001ff077807 */ /* 0x000fe40004800000 */
[----:B------:R-:W-:Y:S01]  /*6180*/  IADD3 R16, P1, R16, UR36, RZ ;  /* 0x0000002410107c10 */ /* 0x000fe2000ff3e0ff */
[----:B------:R0:W-:Y:S01]  /*6190*/  @P4 SYNCS.ARRIVE.TRANS64.A1T0 RZ, [R6+URZ+0x88], RZ ;  /* 0x000088ff06ff49a7 */ /* 0x0001e2000810003f */
[----:B------:R-:W-:Y:S02]  /*61a0*/  LOP3.LUT R0, R0, R7, RZ, 0x3c, !PT ;  /* 0x0000000700007212 */ /* 0x000fe400078e3cff */
[----:B------:R-:W-:Y:S02]  /*61b0*/  IADD3.X R17, R17, UR42, RZ, P1, !PT ;  /* 0x0000002a11117c10 */ /* 0x000fe40008ffe4ff */
[----:B------:R-:W-:-:S02]  /*61c0*/  ISETP.GE.U32.AND P1, PT, R16, UR4, PT ;  /* 0x0000000410007c0c */ /* 0x000fc4000bf26070 */
[----:B------:R-:W-:Y:S02]  /*61d0*/  @P3 LOP3.LUT R0, R0, 0x1, R5, 0x78, !PT ;  /* 0x0000000100003812 */ /* 0x000fe400078e7805 */
[----:B------:R-:W-:-:S13]  /*61e0*/  ISETP.GE.U32.AND.EX P1, PT, R17, UR5, PT, P1 ;  /* 0x0000000511007c0c */ /* 0x000fda000bf26110 */
[----:B0-----:R-:W-:Y:S05]  /*61f0*/  @P1 BRA `(.L_x_175) ;  /* 0x00000004004c1947 */ /* 0x001fea0003800000 */
[----:B------:R-:W-:Y:S01]  /*6200*/  ULDC.64 UR4, c[0x0][0x628] ;  /* 0x00018a0000047ab9 */ /* 0x000fe20000000a00 */
[----:B------:R-:W0:Y:S01]  /*6210*/  S2R R15, SR_CTAID.X ;  /* 0x00000000000f7919 */ /* 0x000e220000002500 */
[----:B------:R-:W-:Y:S01]  /*6220*/  ISETP.NE.U32.AND P1, PT, RZ, UR4, PT ;  /* 0x00000004ff007c0c */ /* 0x000fe2000bf25070 */
[----:B------:R-:W-:Y:S01]  /*6230*/  ULDC UR7, c[0x0][0x630] ;  /* 0x00018c0000077ab9 */ /* 0x000fe20000000800 */
[----:B------:R-:W-:Y:S01]  /*6240*/  IMAD.MOV.U32 R4, RZ, RZ, R16 ;  /* 0x000000ffff047224 */ /* 0x000fe200078e0010 */
[----:B------:R-:W1:Y:S01]  /*6250*/  S2R R14, SR_CTAID.Y ;  /* 0x00000000000e7919 */ /* 0x000e620000002600 */
[----:B------:R-:W-:Y:S01]  /*6260*/  ISETP.NE.AND.EX P1, PT, RZ, UR5, PT, P1 ;  /* 0x00000005ff007c0c */ /* 0x000fe2000bf25310 */
[----:B------:R-:W-:-:S12]  /*6270*/  IMAD.MOV.U32 R5, RZ, RZ, R17 ;  /* 0x000000ffff057224 */ /* 0x000fd800078e0011 */
[----:B------:R-:W-:Y:S05]  /*6280*/  @!P1 BRA `(.L_x_176) ;  /* 0x0000000000289947 */ /* 0x000fea0003800000 */
[----:B------:R-:W-:Y:S02]  /*6290*/  ULDC UR6, c[0x0][0x634] ;  /* 0x00018d0000067ab9 */ /* 0x000fe40000000800 */
[----:B------:R-:W-:-:S05]  /*62a0*/  IADD3 R9, P1, R16, UR6, RZ ;  /* 0x0000000610097c10 */ /* 0x000fca000ff3e0ff */
[----:B------:R-:W-:-:S04]  /*62b0*/  IMAD.X R19, RZ, RZ, R17, P1 ;  /* 0x000000ffff137224 */ /* 0x000fc800008e0611 */
[----:B------:R-:W-:-:S04]  /*62c0*/  IMAD.WIDE.U32 R6, R19, UR4, RZ ;  /* 0x0000000413067c25 */ /* 0x000fc8000f8e00ff */
[----:B------:R-:W-:-:S04]  /*62d0*/  IMAD.WIDE.U32 R6, P1, R9, UR5, R6 ;  /* 0x0000000509067c25 */ /* 0x000fc8000f820006 */
[----:B------:R-:W-:-:S04]  /*62e0*/  IMAD.WIDE.U32 R8, R9, UR4, RZ ;  /* 0x0000000409087c25 */ /* 0x000fc8000f8e00ff */
[----:B------:R-:W-:Y:S01]  /*62f0*/  IMAD.X R5, RZ, RZ, RZ, P1 ;  /* 0x000000ffff057224 */ /* 0x000fe200008e06ff */
[----:B------:R-:W-:Y:S01]  /*6300*/  IADD3 RZ, P1, R9, R6, RZ ;  /* 0x0000000609ff7210 */ /* 0x000fe20007f3e0ff */
[----:B------:R-:W-:-:S04]  /*6310*/  IMAD.MOV.U32 R4, RZ, RZ, R7 ;  /* 0x000000ffff047224 */ /* 0x000fc800078e0007 */
[----:B------:R-:W-:-:S08]  /*6320*/  IMAD.WIDE.U32.X R4, R19, UR5, R4, P1 ;  /* 0x0000000513047c25 */ /* 0x000fd000088e0404 */
.L_x_176:
[--C-:B------:R-:W-:Y:S01]  /*6330*/  SHF.R.U64 R8, R4, UR7, R5.reuse ;  /* 0x0000000704087c19 */ /* 0x100fe20008001205 */
[----:B------:R-:W-:Y:S01]  /*6340*/  ULDC.64 UR4, c[0x0][0x620] ;  /* 0x0001880000047ab9 */ /* 0x000fe20000000a00 */
[----:B------:R-:W-:Y:S01]  /*6350*/  SHF.R.U32.HI R4, RZ, UR7, R5 ;  /* 0x00000007ff047c19 */ /* 0x000fe20008011605 */
[----:B------:R-:W2:Y:S01]  /*6360*/  LDC R24, c[0x0][0x144] ;  /* 0x00005100ff187b82 */ /* 0x000ea20000000800 */
[----:B------:R-:W-:Y:S01]  /*6370*/  IADD3 R7, P1, RZ, -R8, RZ ;  /* 0x80000008ff077210 */ /* 0x000fe20007f3e0ff */
[----:B------:R-:W-:Y:S01]  /*6380*/  ULDC.64 UR8, c[0x0][0x640] ;  /* 0x0001900000087ab9 */ /* 0x000fe20000000a00 */
[----:B0-----:R-:W-:Y:S01]  /*6390*/  I2FP.F32.U32 R9, R15 ;  /* 0x0000000f00097245 */ /* 0x001fe20000201000 */
[----:B------:R-:W-:Y:S02]  /*63a0*/  ULDC UR6, c[0x0][0x608] ;  /* 0x0001820000067ab9 */ /* 0x000fe40000000800 */
[----:B------:R-:W-:Y:S01]  /*63b0*/  IMAD.X R4, RZ, RZ, ~R4, P1 ;  /* 0x000000ffff047224 */ /* 0x000fe200008e0e04 */
[----:B------:R-:W-:Y:S01]  /*63c0*/  ISETP.NE.U32.AND P1, PT, RZ, UR8, PT ;  /* 0x00000008ff007c0c */ /* 0x000fe2000bf25070 */
[----:B------:R-:W0:Y:S02]  /*63d0*/  LDC R21, c[0x0][0x148] ;  /* 0x00005200ff157b82 */ /* 0x000e240000000800 */
[----:B------:R-:W-:Y:S01]  /*63e0*/  IMAD R6, R4, UR4, RZ ;  /* 0x0000000404067c24 */ /* 0x000fe2000f8e02ff */
[----:B------:R-:W-:Y:S01]  /*63f0*/  ISETP.NE.AND.EX P1, PT, RZ, UR9, PT, P1 ;  /* 0x00000009ff007c0c */ /* 0x000fe2000bf25310 */
[----:B------:R-:W-:Y:S01]  /*6400*/  IMAD.WIDE.U32 R4, R7, UR4, R16 ;  /* 0x0000000407047c25 */ /* 0x000fe2000f8e0010 */
[----:B------:R-:W-:-:S03]  /*6410*/  ULDC UR4, c[0x0][0x150] ;  /* 0x0000540000047ab9 */ /* 0x000fc60000000800 */
[----:B------:R-:W-:Y:S02]  /*6420*/  IMAD R7, R7, UR5, R6 ;  /* 0x0000000507077c24 */ /* 0x000fe4000f8e0206 */
[----:B------:R-:W-:Y:S01]  /*6430*/  FMUL R6, R9, UR4 ;  /* 0x0000000409067c20 */ /* 0x000fe20008400000 */
[----:B------:R-:W-:Y:S01]  /*6440*/  ULDC UR4, c[0x0][0x618] ;  /* 0x0001860000047ab9 */ /* 0x000fe20000000800 */
[----:B------:R-:W-:Y:S01]  /*6450*/  ULDC UR5, c[0x0][0x154] ;  /* 0x0000550000057ab9 */ /* 0x000fe20000000800 */
[----:B------:R-:W-:-:S03]  /*6460*/  IMAD.IADD R5, R5, 0x1, R7 ;  /* 0x0000000105057824 */ /* 0x000fc600078e0207 */
[----:B------:R-:W3:Y:S02]  /*6470*/  F2I.U32.TRUNC.NTZ R6, R6 ;  /* 0x0000000600067305 */ /* 0x000ee4000020f000 */
[----:B------:R-:W-:Y:S02]  /*6480*/  SHF.R.U64 R9, R4, UR4, R5 ;  /* 0x0000000404097c19 */ /* 0x000fe40008001205 */
[----:B-1----:R-:W-:-:S05]  /*6490*/  I2FP.F32.U32 R4, R14 ;  /* 0x0000000e00047245 */ /* 0x002fca0000201000 */
[----:B------:R-:W-:Y:S01]  /*64a0*/  FMUL R22, R4, UR5 ;  /* 0x0000000504167c20 */ /* 0x000fe20008400000 */
[----:B------:R-:W-:Y:S01]  /*64b0*/  SHF.R.U32.HI R4, RZ, UR4, R5 ;  /* 0x00000004ff047c19 */ /* 0x000fe20008011605 */
[----:B------:R-:W-:-:S03]  /*64c0*/  ULDC UR4, c[0x0][0x658] ;  /* 0x0001960000047ab9 */ /* 0x000fc60000000800 */
[--C-:B------:R-:W-:Y:S01]  /*64d0*/  SHF.R.U64 R20, R9, UR6, R4.reuse ;  /* 0x0000000609147c19 */ /* 0x100fe20008001204 */
[----:B------:R-:W1:Y:S01]  /*64e0*/  F2I.U32.TRUNC.NTZ R22, R22 ;  /* 0x0000001600167305 */ /* 0x000e62000020f000 */
[----:B------:R-:W-:Y:S01]  /*64f0*/  SHF.R.U32.HI R5, RZ, UR6, R4 ;  /* 0x00000006ff057c19 */ /* 0x000fe20008011604 */
[----:B---3--:R-:W-:-:S03]  /*6500*/  IMAD.MOV R6, RZ, RZ, -R6 ;  /* 0x000000ffff067224 */ /* 0x008fc600078e0a06 */
[----:B------:R-:W-:Y:S01]  /*6510*/  SHF.R.U64 R19, R20, UR4, R5 ;  /* 0x0000000414137c19 */ /* 0x000fe20008001205 */
[----:B--2---:R-:W-:Y:S01]  /*6520*/  IMAD R15, R24, R6, R15 ;  /* 0x00000006180f7224 */ /* 0x004fe200078e020f */
[----:B------:R-:W-:-:S03]  /*6530*/  SHF.R.U32.HI R23, RZ, UR4, R5 ;  /* 0x00000004ff177c19 */ /* 0x000fc60008011605 */
[----:B------:R-:W-:Y:S02]  /*6540*/  IMAD.MOV.U32 R4, RZ, RZ, R19 ;  /* 0x000000ffff047224 */ /* 0x000fe400078e0013 */
[----:B------:R-:W-:Y:S01]  /*6550*/  IMAD.MOV.U32 R5, RZ, RZ, R23 ;  /* 0x000000ffff057224 */ /* 0x000fe200078e0017 */
[----:B-1----:R-:W-:Y:S06]  /*6560*/  @!P1 BRA `(.L_x_177) ;  /* 0x0000000000289947 */ /* 0x002fec0003800000 */
[----:B------:R-:W-:Y:S02]  /*6570*/  ULDC UR4, c[0x0][0x64c] ;  /* 0x0001930000047ab9 */ /* 0x000fe40000000800 */
[----:B------:R-:W-:-:S05]  /*6580*/  IADD3 R5, P1, R19, UR4, RZ ;  /* 0x0000000413057c10 */ /* 0x000fca000ff3e0ff */
[----:B------:R-:W-:-:S04]  /*6590*/  IMAD.X R23, RZ, RZ, R23, P1 ;  /* 0x000000ffff177224 */ /* 0x000fc800008e0617 */
[----:B------:R-:W-:-:S04]  /*65a0*/  IMAD.WIDE.U32 R6, R23, UR8, RZ ;  /* 0x0000000817067c25 */ /* 0x000fc8000f8e00ff */
[----:B------:R-:W-:-:S04]  /*65b0*/  IMAD.WIDE.U32 R6, P1, R5, UR9, R6 ;  /* 0x0000000905067c25 */ /* 0x000fc8000f820006 */
[----:B------:R-:W-:-:S04]  /*65c0*/  IMAD.WIDE.U32 R4, R5, UR8, RZ ;  /* 0x0000000805047c25 */ /* 0x000fc8000f8e00ff */
[----:B------:R-:W-:Y:S01]  /*65d0*/  IMAD.MOV.U32 R4, RZ, RZ, R7 ;  /* 0x000000ffff047224 */ /* 0x000fe200078e0007 */
[----:B------:R-:W-:Y:S01]  /*65e0*/  IADD3 RZ, P3, R5, R6, RZ ;  /* 0x0000000605ff7210 */ /* 0x000fe20007f7e0ff */
[----:B------:R-:W-:-:S04]  /*65f0*/  IMAD.X R5, RZ, RZ, RZ, P1 ;  /* 0x000000ffff057224 */ /* 0x000fc800008e06ff */
[----:B------:R-:W-:-:S08]  /*6600*/  IMAD.WIDE.U32.X R4, R23, UR9, R4, P3 ;  /* 0x0000000917047c25 */ /* 0x000fd000098e0404 */
.L_x_177:
[----:B------:R-:W-:Y:S01]  /*6610*/  ISETP.NE.AND P1, PT, R2, 0x1, PT ;  /* 0x000000010200780c */ /* 0x000fe20003f25270 */
[----:B------:R-:W-:Y:S01]  /*6620*/  ULDC UR4, c[0x0][0x648] ;  /* 0x0001920000047ab9 */ /* 0x000fe20000000800 */
[----:B------:R-:W-:Y:S01]  /*6630*/  LOP3.LUT R20, R20, UR16, RZ, 0xc0, !PT ;  /* 0x0000001014147c12 */ /* 0x000fe2000f8ec0ff */
[----:B------:R-:W-:Y:S01]  /*6640*/  IMAD.MOV R22, RZ, RZ, -R22 ;  /* 0x000000ffff167224 */ /* 0x000fe200078e0a16 */
[----:B------:R-:W-:Y:S01]  /*6650*/  SHF.R.U64 R5, R4, UR4, R5 ;  /* 0x0000000404057c19 */ /* 0x000fe20008001205 */
[----:B------:R-:W-:Y:S01]  /*6660*/  ULDC UR4, c[0x0][0x638] ;  /* 0x00018e0000047ab9 */ /* 0x000fe20000000800 */
[----:B------:R-:W-:Y:S01]  /*6670*/  LOP3.LUT R6, R9, UR15, RZ, 0xc0, !PT ;  /* 0x0000000f09067c12 */ /* 0x000fe2000f8ec0ff */
[----:B------:R-:W-:Y:S02]  /*6680*/  ULDC UR5, c[0x0][0x610] ;  /* 0x0001840000057ab9 */ /* 0x000fe40000000800 */
[----:B------:R-:W-:Y:S02]  /*6690*/  IMAD.MOV R4, RZ, RZ, -R5 ;  /* 0x000000ffff047224 */ /* 0x000fe400078e0a05 */
[----:B------:R-:W-:-:S02]  /*66a0*/  IMAD R20, R5, UR17, R20 ;  /* 0x0000001105147c24 */ /* 0x000fc4000f8e0214 */
[----:B0-----:R-:W-:Y:S02]  /*66b0*/  @P1 IMAD R15, R21, R22, R14 ;  /* 0x00000016150f1224 */ /* 0x001fe400078e020e */
[----:B------:R-:W-:Y:S01]  /*66c0*/  IMAD R19, R4, UR4, R19 ;  /* 0x0000000404137c24 */ /* 0x000fe2000f8e0213 */
[----:B------:R-:W-:Y:S01]  /*66d0*/  ULDC UR4, c[0x0][0x600] ;  /* 0x0001800000047ab9 */ /* 0x000fe20000000800 */
[----:B------:R-:W-:Y:S02]  /*66e0*/  IMAD R15, R20, UR5, R15 ;  /* 0x00000005140f7c24 */ /* 0x000fe4000f8e020f */
[----:B------:R-:W-:Y:S02]  /*66f0*/  IMAD R6, R19, UR4, R6 ;  /* 0x0000000413067c24 */ /* 0x000fe4000f8e0206 */
[----:B------:R-:W-:-:S03]  /*6700*/  IMAD.MOV.U32 R4, RZ, RZ, 0x1 ;  /* 0x00000001ff047424 */ /* 0x000fc600078e00ff */
[----:B------:R-:W-:Y:S02]  /*6710*/  SEL R20, R6, R15, !P1 ;  /* 0x0000000f06147207 */ /* 0x000fe40004800000 */
[----:B------:R-:W-:-:S07]  /*6720*/  SEL R19, R15, R6, !P1 ;  /* 0x000000060f137207 */ /* 0x000fce0004800000 */
.L_x_175:
[----:B------:R-:W-:Y:S05]  /*6730*/  BSYNC B1 ;  /* 0x0000000000017941 */ /* 0x000fea0003800000 */
.L_x_174:
[----:B------:R-:W-:-:S13]  /*6740*/  LOP3.LUT P1, RZ, R4, 0xff, RZ, 0xc0, !PT ;  /* 0x000000ff04ff7812 */ /* 0x000fda000782c0ff */
[----:B------:R-:W-:Y:S05]  /*6750*/  @P1 BRA `(.L_x_178) ;  /* 0xfffffff4004c1947 */ /* 0x000fea000383ffff */
[----:B------:R-:W-:Y:S05]  /*6760*/  BSYNC B0 ;  /* 0x0000000000007941 */ /* 0x000fea0003800000 */
.L_x_166:
[----:B------:R-:W-:-:S03]  /*6770*/  UMOV UR4, 0xffffffff ;  /* 0xffffffff00047882 */ /* 0x000fc60000000000 */
[----:B------:R-:W-:Y:S05]  /*6780*/  BRA.DIV UR4, `(.L_x_179) ;  /* 0x0000000604807947 */ /* 0x000fea000b800000 */
[----:B------:R-:W-:-:S13]  /*6790*/  ELECT P6, URZ, PT ;  /* 0x00000000003f782f */ /* 0x000fda00038c0000 */
.L_x_196:
[----:B------:R-:W-:Y:S04]  /*67a0*/  BSSY B0, `(.L_x_180) ;  /* 0x0000046000007945 */ /* 0x000fe80003800000 */
[----:B------:R-:W-:Y:S05]  /*67b0*/  @!P6 BRA `(.L_x_181) ;  /* 0x000000040010e947 */ /* 0x000fea0003800000 */
[----:B------:R-:W-:-:S04]  /*67c0*/  LOP3.LUT R18, R18, 0x2, RZ, 0xfc, !PT ;  /* 0x0000000212127812 */ /* 0x000fc800078efcff */
[----:B------:R-:W-:-:S13]  /*67d0*/  ISETP.NE.AND P0, PT, R18, 0x3, PT ;  /* 0x000000031200780c */ /* 0x000fda0003f05270 */
[----:B------:R-:W-:Y:S05]  /*67e0*/  @!P0 BRA `(.L_x_182) ;  /* 0x0000000000048947 */ /* 0x000fea0003800000 */
[----:B------:R-:W-:Y:S01]  /*67f0*/  BPT.TRAP 0x1 ;  /* 0x000000040000795c */ /* 0x000fe20000300000 */
.L_x_182:
[----:B------:R-:W0:Y:S01]  /*6800*/  S2R R3, SR_CgaCtaId ;  /* 0x0000000000037919 */ /* 0x000e220000008800 */
[----:B------:R-:W-:-:S04]  /*6810*/  MOV R2, 0x400 ;  /* 0x0000040000027802 */ /* 0x000fc80000000f00 */
[----:B0-----:R-:W-:Y:S02]  /*6820*/  LEA R3, R3, R2, 0x18 ;  /* 0x0000000203037211 */ /* 0x001fe400078ec0ff */
[----:B------:R-:W-:-:S03]  /*6830*/  SHF.L.U32 R2, R0, 0x1f, RZ ;  /* 0x0000001f00027819 */ /* 0x000fc600000006ff */
[----:B------:R-:W-:-:S04]  /*6840*/  VIADD R3, R3, 0x38 ;  /* 0x0000003803037836 */ /* 0x000fc80000000000 */
[C---:B------:R-:W-:Y:S02]  /*6850*/  IMAD R7, R12.reuse, 0x8, R3 ;  /* 0x000000080c077824 */ /* 0x040fe400078e0203 */
[----:B------:R-:W-:Y:S02]  /*6860*/  VIADD R12, R12, 0x1 ;  /* 0x000000010c0c7836 */ /* 0x000fe40000000000 */
[----:B------:R-:W0:Y:S03]  /*6870*/  SYNCS.PHASECHK.TRANS64.TRYWAIT P0, [R7+URZ], R2 ;  /* 0x00000002070075a7 */ /* 0x000e26000800017f */
[----:B------:R-:W-:-:S04]  /*6880*/  ISETP.NE.AND P1, PT, R12, 0x7, PT ;  /* 0x000000070c00780c */ /* 0x000fc80003f25270 */
[----:B------:R-:W-:Y:S02]  /*6890*/  SEL R5, RZ, 0x1, P1 ;  /* 0x00000001ff057807 */ /* 0x000fe40000800000 */
[----:B------:R-:W-:Y:S02]  /*68a0*/  SEL R12, R12, RZ, P1 ;  /* 0x000000ff0c0c7207 */ /* 0x000fe40000800000 */
[----:B------:R-:W-:-:S03]  /*68b0*/  LOP3.LUT R5, R0, R5, RZ, 0x3c, !PT ;  /* 0x0000000500057212 */ /* 0x000fc600078e3cff */
[----:B------:R-:W-:Y:S01]  /*68c0*/  IMAD R9, R12, 0x8, R3 ;  /* 0x000000080c097824 */ /* 0x000fe200078e0203 */
[----:B------:R-:W-:Y:S01]  /*68d0*/  SHF.L.U32 R4, R5, 0x1f, RZ ;  /* 0x0000001f05047819 */ /* 0x000fe200000006ff */
[----:B0-----:R-:W-:Y:S06]  /*68e0*/  @!P0 BRA `(.L_x_183) ;  /* 0x0000000400488947 */ /* 0x001fec0003800000 */
.L_x_197:
[----:B------:R-:W1:Y:S01]  /*68f0*/  SYNCS.PHASECHK.TRANS64.TRYWAIT P0, [R9+URZ], R4 ;  /* 0x00000004090075a7 */ /* 0x000e62000800017f */
[----:B------:R-:W-:-:S05]  /*6900*/  VIADD R0, R12, 0x1 ;  /* 0x000000010c007836 */ /* 0x000fca0000000000 */
[----:B------:R-:W-:-:S04]  /*6910*/  ISETP.NE.AND P1, PT, R0, 0x7, PT ;  /* 0x000000070000780c */ /* 0x000fc80003f25270 */
[----:B0-----:R-:W-:Y:S02]  /*6920*/  SEL R2, RZ, 0x1, P1 ;  /* 0x00000001ff027807 */ /* 0x001fe40000800000 */
[----:B------:R-:W-:Y:S02]  /*6930*/  SEL R0, R0, RZ, P1 ;  /* 0x000000ff00007207 */ /* 0x000fe40000800000 */
[----:B------:R-:W-:-:S03]  /*6940*/  LOP3.LUT R7, R5, R2, RZ, 0x3c, !PT ;  /* 0x0000000205077212 */ /* 0x000fc600078e3cff */
[----:B------:R-:W-:Y:S01]  /*6950*/  IMAD R6, R0, 0x8, R3 ;  /* 0x0000000800067824 */ /* 0x000fe200078e0203 */
[----:B------:R-:W-:Y:S01]  /*6960*/  SHF.L.U32 R5, R7, 0x1f, RZ ;  /* 0x0000001f07057819 */ /* 0x000fe200000006ff */
[----:B-1----:R-:W-:Y:S06]  /*6970*/  @!P0 BRA `(.L_x_184) ;  /* 0x0000000400388947 */ /* 0x002fec0003800000 */
.L_x_198:
[----:B------:R-:W1:Y:S01]  /*6980*/  SYNCS.PHASECHK.TRANS64.TRYWAIT P0, [R6+URZ], R5 ;  /* 0x00000005060075a7 */ /* 0x000e62000800017f */
[----:B------:R-:W-:-:S05]  /*6990*/  VIADD R0, R0, 0x1 ;  /* 0x0000000100007836 */ /* 0x000fca0000000000 */
[----:B------:R-:W-:-:S04]  /*69a0*/  ISETP.NE.AND P1, PT, R0, 0x7, PT ;  /* 0x000000070000780c */ /* 0x000fc80003f25270 */
[----:B------:R-:W-:Y:S02]  /*69b0*/  SEL R2, RZ, 0x1, P1 ;  /* 0x00000001ff027807 */ /* 0x000fe40000800000 */
[----:B------:R-:W-:Y:S02]  /*69c0*/  SEL R0, R0, RZ, P1 ;  /* 0x000000ff00007207 */ /* 0x000fe40000800000 */
[----:B------:R-:W-:-:S03]  /*69d0*/  LOP3.LUT R7, R7, R2, RZ, 0x3c, !PT ;  /* 0x0000000207077212 */ /* 0x000fc600078e3cff */
[----:B0-----:R-:W-:Y:S01]  /*69e0*/  IMAD R9, R0, 0x8, R3 ;  /* 0x0000000800097824 */ /* 0x001fe200078e0203 */
[----:B------:R-:W-:Y:S01]  /*69f0*/  SHF.L.U32 R4, R7, 0x1f, RZ ;  /* 0x0000001f07047819 */ /* 0x000fe200000006ff */
[----:B-1----:R-:W-:Y:S06]  /*6a00*/  @!P0 BRA `(.L_x_185) ;  /* 0x0000000400288947 */ /* 0x002fec0003800000 */
.L_x_199:
        /* <DEDUP_REMOVED lines=9> */
.L_x_200:
        /* <DEDUP_REMOVED lines=9> */
.L_x_201:
[----:B------:R-:W1:Y:S01]  /*6b30*/  SYNCS.PHASECHK.TRANS64.TRYWAIT P0, [R9+URZ], R4 ;  /* 0x00000004090075a7 */ /* 0x000e62000800017f */
[----:B------:R-:W-:-:S05]  /*6b40*/  VIADD R0, R0, 0x1 ;  /* 0x0000000100007836 */ /* 0x000fca0000000000 */
[----:B------:R-:W-:-:S04]  /*6b50*/  ISETP.NE.AND P1, PT, R0, 0x7, PT ;  /* 0x000000070000780c */ /* 0x000fc80003f25270 */
[----:B------:R-:W-:Y:S02]  /*6b60*/  SEL R2, RZ, 0x1, P1 ;  /* 0x00000001ff027807 */ /* 0x000fe40000800000 */
[----:B------:R-:W-:Y:S02]  /*6b70*/  SEL R0, R0, RZ, P1 ;  /* 0x000000ff00007207 */ /* 0x000fe40000800000 */
[----:B------:R-:W-:Y:S01]  /*6b80*/  LOP3.LUT R2, R7, R2, RZ, 0x3c, !PT ;  /* 0x0000000207027212 */ /* 0x000fe200078e3cff */
[----:B-1----:R-:W-:Y:S06]  /*6b90*/  @!P0 BRA `(.L_x_188) ;  /* 0x0000000400008947 */ /* 0x002fec0003800000 */
.L_x_202:
[----:B------:R-:W-:Y:S01]  /*6ba0*/  IMAD R3, R0, 0x8, R3 ;  /* 0x0000000800037824 */ /* 0x000fe200078e0203 */
[----:B------:R-:W-:-:S07]  /*6bb0*/  SHF.L.U32 R0, R2, 0x1f, RZ ;  /* 0x0000001f02007819 */ /* 0x000fce00000006ff */
.L_x_189:
[----:B--2---:R2:W3:Y:S02]  /*6bc0*/  SYNCS.PHASECHK.TRANS64.TRYWAIT P0, [R3+URZ], R0 ;  /* 0x00000000030075a7 */ /* 0x0044e4000800017f */
[----:B---3--:R-:W-:Y:S05]  /*6bd0*/  @!P0 NANOSLEEP.SYNCS 0x989680 ;  /* 0x009896800000895d */ /* 0x008fea0003900000 */
[----:B------:R-:W3:Y:S02]  /*6be0*/  @!P0 SYNCS.PHASECHK.TRANS64 P0, [R3+URZ], R0 ;  /* 0x00000000030085a7 */ /* 0x000ee4000800007f */
[----:B---3--:R-:W-:Y:S05]  /*6bf0*/  @!P0 BRA `(.L_x_189) ;  /* 0xfffffffc00f08947 */ /* 0x008fea000383ffff */
.L_x_181:
[----:B------:R-:W-:Y:S05]  /*6c00*/  BSYNC B0 ;  /* 0x0000000000007941 */ /* 0x000fea0003800000 */
.L_x_180:
[----:B------:R-:W-:Y:S05]  /*6c10*/  EXIT ;  /* 0x000000000000794d */ /* 0x000fea0003800000 */
.L_x_17:
[----:B-1----:R1:W2:Y:S02]  /*6c20*/  SYNCS.PHASECHK.TRANS64.TRYWAIT P1, [R3+URZ], R0 ;  /* 0x00000000030075a7 */ /* 0x0022a4000802017f */
[----:B--2---:R-:W-:Y:S05]  /*6c30*/  @!P1 NANOSLEEP.SYNCS 0x989680 ;  /* 0x009896800000995d */ /* 0x004fea0003900000 */
[----:B------:R-:W2:Y:S02]  /*6c40*/  @!P1 SYNCS.PHASECHK.TRANS64 P1, [R3+URZ], R0 ;  /* 0x00000000030095a7 */ /* 0x000ea4000802007f */
[----:B--2---:R-:W-:Y:S05]  /*6c50*/  @!P1 BRA `(.L_x_17) ;  /* 0xfffffffc00f09947 */ /* 0x004fea000383ffff */
[----:B------:R-:W-:Y:S05]  /*6c60*/  BRA `(.L_x_16) ;  /* 0xffffffa800247947 */ /* 0x000fea000383ffff */
.L_x_22:
[----:B-1----:R1:W2:Y:S02]  /*6c70*/  SYNCS.PHASECHK.TRANS64.TRYWAIT P1, [R5+URZ], R4 ;  /* 0x00000004050075a7 */ /* 0x0022a4000802017f */
[----:B--2---:R-:W-:Y:S05]  /*6c80*/  @!P1 NANOSLEEP.SYNCS 0x989680 ;  /* 0x009896800000995d */ /* 0x004fea0003900000 */
[----:B------:R-:W2:Y:S02]  /*6c90*/  @!P1 SYNCS.PHASECHK.TRANS64 P1, [R5+URZ], R4 ;  /* 0x00000004050095a7 */ /* 0x000ea4000802007f */
[----:B--2---:R-:W-:Y:S05]  /*6ca0*/  @!P1 BRA `(.L_x_22) ;  /* 0xfffffffc00f09947 */ /* 0x004fea000383ffff */
[----:B------:R-:W-:Y:S05]  /*6cb0*/  BRA `(.L_x_21) ;  /* 0xffffffa800a47947 */ /* 0x000fea000383ffff */
.L_x_167:
[----:B------:R-:W-:Y:S01]  /*6cc0*/  BSSY B1, `(.L_x_190) ;  /* 0x0000006000017945 */ /* 0x000fe20003800000 */
[----:B------:R-:W-:-:S07]  /*6cd0*/  IMAD.MOV.U32 R15, RZ, RZ, -0x1 ;  /* 0xffffffffff0f7424 */ /* 0x000fce00078e00ff */
[----:B------:R-:W-:Y:S05]  /*6ce0*/  WARPSYNC.COLLECTIVE R15, `(.L_x_191) ;  /* 0x000000000f0c7348 */ /* 0x000fea0003c00000 */
[----:B------:R-:W-:Y:S02]  /*6cf0*/  ELECT P6, UR62, PT ;  /* 0x00000000003e782f */ /* 0x000fe400038c0000 */
[----:B------:R-:W-:Y:S01]  /*6d00*/  MOV R14, UR62 ;  /* 0x0000003e000e7c02 */ /* 0x000fe20008000f00 */
[----:B------:R-:W-:Y:S10]  /*6d10*/  ENDCOLLECTIVE ;  /* 0x000000000000791b */ /* 0x000ff40003800000 */
.L_x_191:
[----:B------:R-:W-:Y:S05]  /*6d20*/  BSYNC B1 ;  /* 0x0000000000017941 */ /* 0x000fea0003800000 */
.L_x_190:
[----:B------:R-:W-:Y:S05]  /*6d30*/  BRA `(.L_x_192) ;  /* 0xffffffec00e07947 */ /* 0x000fea000383ffff */
.L_x_170:
[----:B0-----:R0:W1:Y:S02]  /*6d40*/  SYNCS.PHASECHK.TRANS64.TRYWAIT P1, [R14+URZ+0x38], R7 ;  /* 0x000038070e0075a7 */ /* 0x001064000802017f */
[----:B-1----:R-:W-:Y:S05]  /*6d50*/  @!P1 NANOSLEEP.SYNCS 0x989680 ;  /* 0x009896800000995d */ /* 0x002fea0003900000 */
[----:B------:R-:W1:Y:S02]  /*6d60*/  @!P1 SYNCS.PHASECHK.TRANS64 P1, [R14+URZ+0x38], R7 ;  /* 0x000038070e0095a7 */ /* 0x000e64000802007f */
[----:B-1----:R-:W-:Y:S05]  /*6d70*/  @!P1 BRA `(.L_x_170) ;  /* 0xfffffffc00f09947 */ /* 0x002fea000383ffff */
[----:B------:R-:W-:Y:S05]  /*6d80*/  BRA `(.L_x_193) ;  /* 0xfffffff000147947 */ /* 0x000fea000383ffff */
.L_x_179:
[----:B------:R-:W-:Y:S01]  /*6d90*/  BSSY B0, `(.L_x_194) ;  /* 0x0000006000007945 */ /* 0x000fe20003800000 */
[----:B------:R-:W-:-:S07]  /*6da0*/  IMAD.MOV.U32 R15, RZ, RZ, -0x1 ;  /* 0xffffffffff0f7424 */ /* 0x000fce00078e00ff */
[----:B------:R-:W-:Y:S05]  /*6db0*/  WARPSYNC.COLLECTIVE R15, `(.L_x_195) ;  /* 0x000000000f0c7348 */ /* 0x000fea0003c00000 */
[----:B------:R-:W-:Y:S02]  /*6dc0*/  ELECT P6, UR62, PT ;  /* 0x00000000003e782f */ /* 0x000fe400038c0000 */
[----:B------:R-:W-:Y:S01]  /*6dd0*/  MOV R14, UR62 ;  /* 0x0000003e000e7c02 */ /* 0x000fe20008000f00 */
[----:B------:R-:W-:Y:S10]  /*6de0*/  ENDCOLLECTIVE ;  /* 0x000000000000791b */ /* 0x000ff40003800000 */
.L_x_195:
[----:B------:R-:W-:Y:S05]  /*6df0*/  BSYNC B0 ;  /* 0x0000000000007941 */ /* 0x000fea0003800000 */
.L_x_194:
[----:B------:R-:W-:Y:S05]  /*6e00*/  BRA `(.L_x_196) ;  /* 0xfffffff800647947 */ /* 0x000fea000383ffff */
.L_x_183:
[----:B0-----:R0:W1:Y:S02]  /*6e10*/  SYNCS.PHASECHK.TRANS64.TRYWAIT P0, [R7+URZ], R2 ;  /* 0x00000002070075a7 */ /* 0x001064000800017f */
[----:B-1----:R-:W-:Y:S05]  /*6e20*/  @!P0 NANOSLEEP.SYNCS 0x989680 ;  /* 0x009896800000895d */ /* 0x002fea0003900000 */
[----:B------:R-:W1:Y:S02]  /*6e30*/  @!P0 SYNCS.PHASECHK.TRANS64 P0, [R7+URZ], R2 ;  /* 0x00000002070085a7 */ /* 0x000e64000800007f */
[----:B-1----:R-:W-:Y:S05]  /*6e40*/  @!P0 BRA `(.L_x_183) ;  /* 0xfffffffc00f08947 */ /* 0x002fea000383ffff */
[----:B------:R-:W-:Y:S05]  /*6e50*/  BRA `(.L_x_197) ;  /* 0xfffffff800a47947 */ /* 0x000fea000383ffff */
.L_x_184:
[----:B0-----:R0:W1:Y:S02]  /*6e60*/  SYNCS.PHASECHK.TRANS64.TRYWAIT P0, [R9+URZ], R4 ;  /* 0x00000004090075a7 */ /* 0x001064000800017f */
[----:B-1----:R-:W-:Y:S05]  /*6e70*/  @!P0 NANOSLEEP.SYNCS 0x989680 ;  /* 0x009896800000895d */ /* 0x002fea0003900000 */
[----:B------:R-:W1:Y:S02]  /*6e80*/  @!P0 SYNCS.PHASECHK.TRANS64 P0, [R9+URZ], R4 ;  /* 0x00000004090085a7 */ /* 0x000e64000800007f */
[----:B-1----:R-:W-:Y:S05]  /*6e90*/  @!P0 BRA `(.L_x_184) ;  /* 0xfffffffc00f08947 */ /* 0x002fea000383ffff */
[----:B------:R-:W-:Y:S05]  /*6ea0*/  BRA `(.L_x_198) ;  /* 0xfffffff800b47947 */ /* 0x000fea000383ffff */
.L_x_185:
[----:B0-----:R0:W1:Y:S02]  /*6eb0*/  SYNCS.PHASECHK.TRANS64.TRYWAIT P0, [R6+URZ], R5 ;  /* 0x00000005060075a7 */ /* 0x001064000800017f */
[----:B-1----:R-:W-:Y:S05]  /*6ec0*/  @!P0 NANOSLEEP.SYNCS 0x989680 ;  /* 0x009896800000895d */ /* 0x002fea0003900000 */
[----:B------:R-:W1:Y:S02]  /*6ed0*/  @!P0 SYNCS.PHASECHK.TRANS64 P0, [R6+URZ], R5 ;  /* 0x00000005060085a7 */ /* 0x000e64000800007f */
[----:B-1----:R-:W-:Y:S05]  /*6ee0*/  @!P0 BRA `(.L_x_185) ;  /* 0xfffffffc00f08947 */ /* 0x002fea000383ffff */
[----:B------:R-:W-:Y:S05]  /*6ef0*/  BRA `(.L_x_199) ;  /* 0xfffffff800c47947 */ /* 0x000fea000383ffff */
.L_x_186:
[----:B0-----:R0:W1:Y:S02]  /*6f00*/  SYNCS.PHASECHK.TRANS64.TRYWAIT P0, [R9+URZ], R4 ;  /* 0x00000004090075a7 */ /* 0x001064000800017f */
[----:B-1----:R-:W-:Y:S05]  /*6f10*/  @!P0 NANOSLEEP.SYNCS 0x989680 ;  /* 0x009896800000895d */ /* 0x002fea0003900000 */
[----:B------:R-:W1:Y:S02]  /*6f20*/  @!P0 SYNCS.PHASECHK.TRANS64 P0, [R9+URZ], R4 ;  /* 0x00000004090085a7 */ /* 0x000e64000800007f */
[----:B-1----:R-:W-:Y:S05]  /*6f30*/  @!P0 BRA `(.L_x_186) ;  /* 0xfffffffc00f08947 */ /* 0x002fea000383ffff */
[----:B------:R-:W-:Y:S05]  /*6f40*/  BRA `(.L_x_200) ;  /* 0xfffffff800d47947 */ /* 0x000fea000383ffff */
.L_x_187:
[----:B0-----:R0:W1:Y:S02]  /*6f50*/  SYNCS.PHASECHK.TRANS64.TRYWAIT P0, [R6+URZ], R5 ;  /* 0x00000005060075a7 */ /* 0x001064000800017f */
[----:B-1----:R-:W-:Y:S05]  /*6f60*/  @!P0 NANOSLEEP.SYNCS 0x989680 ;  /* 0x009896800000895d */ /* 0x002fea0003900000 */
[----:B------:R-:W1:Y:S02]  /*6f70*/  @!P0 SYNCS.PHASECHK.TRANS64 P0, [R6+URZ], R5 ;  /* 0x00000005060085a7 */ /* 0x000e64000800007f */
[----:B-1----:R-:W-:Y:S05]  /*6f80*/  @!P0 BRA `(.L_x_187) ;  /* 0xfffffffc00f08947 */ /* 0x002fea000383ffff */
[----:B------:R-:W-:Y:S05]  /*6f90*/  BRA `(.L_x_201) ;  /* 0xfffffff800e47947 */ /* 0x000fea000383ffff */
.L_x_188:
[----:B-1----:R1:W2:Y:S02]  /*6fa0*/  SYNCS.PHASECHK.TRANS64.TRYWAIT P0, [R9+URZ], R4 ;  /* 0x00000004090075a7 */ /* 0x0022a4000800017f */
[----:B--2---:R-:W-:Y:S05]  /*6fb0*/  @!P0 NANOSLEEP.SYNCS 0x989680 ;  /* 0x009896800000895d */ /* 0x004fea0003900000 */
[----:B------:R-:W2:Y:S02]  /*6fc0*/  @!P0 SYNCS.PHASECHK.TRANS64 P0, [R9+URZ], R4 ;  /* 0x00000004090085a7 */ /* 0x000ea4000800007f */
[----:B--2---:R-:W-:Y:S05]  /*6fd0*/  @!P0 BRA `(.L_x_188) ;  /* 0xfffffffc00f08947 */ /* 0x004fea000383ffff */
[----:B------:R-:W-:Y:S05]  /*6fe0*/  BRA `(.L_x_202) ;  /* 0xfffffff800ec7947 */ /* 0x000fea000383ffff */
.L_x_203:
[----:B------:R-:W-:-:S00]  /*6ff0*/  BRA `(.L_x_203) ;  /* 0xfffffffc00fc7947 */ /* 0x000fc0000383ffff */
[----:B------:R-:W-:-:S00]  /*7000*/  NOP ;  /* 0x0000000000007918 */ /* 0x000fc00000000000 */
[----:B------:R-:W-:-:S00]  /*7010*/  NOP ;  /* 0x0000000000007918 */ /* 0x000fc00000000000 */
[----:B------:R-:W-:-:S00]  /*7020*/  NOP ;  /* 0x0000000000007918 */ /* 0x000fc00000000000 */
[----:B------:R-:W-:-:S00]  /*7030*/  NOP ;  /* 0x0000000000007918 */ /* 0x000fc00000000000 */
[----:B------:R-:W-:-:S00]  /*7040*/  NOP ;  /* 0x0000000000007918 */ /* 0x000fc00000000000 */
[----:B------:R-:W-:-:S00]  /*7050*/  NOP ;  /* 0x0000000000007918 */ /* 0x000fc00000000000 */
[----:B------:R-:W-:-:S00]  /*7060*/  NOP ;  /* 0x0000000000007918 */ /* 0x000fc00000000000 */
[----:B------:R-:W-:-:S00]  /*7070*/  NOP ;  /* 0x0000000000007918 */ /* 0x000fc00000000000 */
.L_x_204:


//--------------------- .nv.global.init           --------------------------
	.section	.nv.global.init,"aw",@progbits
.nv.global.init:
	.type		$str$22,@object
	.size		$str$22,($str$23 - $str$22)
$str$22:
        /*0000*/ 	.byte	0x6b, 0x5f, 0x74, 0x69, 0x6c, 0x65, 0x5f, 0x63, 0x6f, 0x75, 0x6e, 0x74, 0x20, 0x3e, 0x3d, 0x20
        /*0010*/ 	.byte	0x31, 0x00
	.type		$str$23,@object
	.size		$str$23,(__unnamed_1 - $str$23)
$str$23:
        /*0012*/ 	.byte	0x2f, 0x74, 0x6d, 0x70, 0x2f, 0x63, 0x75, 0x74, 0x6c, 0x61, 0x73, 0x73, 0x5f, 0x73, 0x77, 0x65
        /*0022*/ 	.byte	0x65, 0x70, 0x5f, 0x73, 0x72, 0x63, 0x2f, 0x69, 0x6e, 0x63, 0x6c, 0x75, 0x64, 0x65, 0x2f, 0x63
        /*0032*/ 	.byte	0x75, 0x74, 0x6c, 0x61, 0x73, 0x73, 0x2f, 0x67, 0x65, 0x6d, 0x6d, 0x2f, 0x63, 0x6f, 0x6c, 0x6c
        /*0042*/ 	.byte	0x65, 0x63, 0x74, 0x69, 0x76, 0x65, 0x2f, 0x73, 0x6d, 0x39, 0x30, 0x5f, 0x6d, 0x6d, 0x61, 0x5f
        /*0052*/ 	.byte	0x74, 0x6d, 0x61, 0x5f, 0x67, 0x6d, 0x6d, 0x61, 0x5f, 0x73, 0x73, 0x5f, 0x77, 0x61, 0x72, 0x70
        /*0062*/ 	.byte	0x73, 0x70, 0x65, 0x63, 0x69, 0x61, 0x6c, 0x69, 0x7a, 0x65, 0x64, 0x2e, 0x68, 0x70, 0x70, 0x00
	.type		__unnamed_1,@object
	.size		__unnamed_1,(.L_0 - __unnamed_1)
__unnamed_1:
        /*0072*/ 	.byte	0x76, 0x6f, 0x69, 0x64, 0x20, 0x63, 0x75, 0x74, 0x6c, 0x61, 0x73, 0x73, 0x3a, 0x3a, 0x67, 0x65
        /* <DEDUP_REMOVED lines=171> */
        /*0b32*/ 	.byte	0x75, 0x74, 0x65, 0x3a, 0x3a, 0x69, 0x64, 0x65, 0x6e, 0x74, 0x69, 0x74, 0x79, 0x5d, 0x00
.L_0:


//--------------------- .nv.shared._ZN7cutlass13device_kernelINS_4gemm6kernel13GemmUniversalIN4cute5tupleIJiiiiEEENS1_10collective13CollectiveMmaINS1_34MainloopSm90TmaGmmaWarpSpecializedILi7ENS5_IJNS4_1CILi1EEESB_SB_EEENS1_35KernelTmaWarpSpecializedCooperativeEEENS5_IJNSA_ILi128EEESF_NSA_ILi32EEEEEEaNS5_IJlSB_lEEEaSI_NS4_8TiledMMAINS4_8MMA_AtomIJNS4_4SM904GMMA27MMA_64x128x32_S32S8S8_SS_TNEEEENS4_6LayoutINS5_IJNSA_ILi2EEESB_SB_EEENS5_IJSB_NSA_ILi0EEESS_EEEEENS5_IJNS4_10UnderscoreESV_SV_EEEEENS4_13SM90_TMA_LOADENS4_14ComposedLayoutINS4_7SwizzleILi1ELi4ELi3EEENS4_18smem_ptr_flag_bitsILi8EEENSP_INS5_IJNSA_ILi8EEESG_EEENS5_IJSG_SB_EEEEEEEvNS4_8identityESY_S18_vS19_EENS_8epilogue10collective6detail29Sm90TmaWarpSpecializedAdapterINS1C_15DefaultEpilogueIaSI_SI_NS1B_6thread17LinearCombinationIaLi1EiiLNS1G_9ScaleType4KindE0ELNS_15FloatRoundStyleE2EaEENS1_15EpilogueDefaultEEEEEvvEEEEvNT_6ParamsE --------------------------
	.section	.nv.shared._ZN7cutlass13device_kernelINS_4gemm6kernel13GemmUniversalIN4cute5tupleIJiiiiEEENS1_10collective13CollectiveMmaINS1_34MainloopSm90TmaGmmaWarpSpecializedILi7ENS5_IJNS4_1CILi1EEESB_SB_EEENS1_35KernelTmaWarpSpecializedCooperativeEEENS5_IJNSA_ILi128EEESF_NSA_ILi32EEEEEEaNS5_IJlSB_lEEEaSI_NS4_8TiledMMAINS4_8MMA_AtomIJNS4_4SM904GMMA27MMA_64x128x32_S32S8S8_SS_TNEEEENS4_6LayoutINS5_IJNSA_ILi2EEESB_SB_EEENS5_IJSB_NSA_ILi0EEESS_EEEEENS5_IJNS4_10UnderscoreESV_SV_EEEEENS4_13SM90_TMA_LOADENS4_14ComposedLayoutINS4_7SwizzleILi1ELi4ELi3EEENS4_18smem_ptr_flag_bitsILi8EEENSP_INS5_IJNSA_ILi8EEESG_EEENS5_IJSG_SB_EEEEEEEvNS4_8identityESY_S18_vS19_EENS_8epilogue10collective6detail29Sm90TmaWarpSpecializedAdapterINS1C_15DefaultEpilogueIaSI_SI_NS1B_6thread17LinearCombinationIaLi1EiiLNS1G_9ScaleType4KindE0ELNS_15FloatRoundStyleE2EaEENS1_15EpilogueDefaultEEEEEvvEEEEvNT_6ParamsE,"aw",@nobits
	.sectionflags	@""
	.align	16
	.zero		1024


//--------------------- .nv.shared.reserved.0     --------------------------
	.section	.nv.shared.reserved.0,"aw",@nobits
	.weak		__nv_reservedSMEM_offset_0_alias
	.size		__nv_reservedSMEM_offset_0_alias, 0, 0
	.other		__nv_reservedSMEM_offset_0_alias,@"STO_CUDA_RESERVED_SHARED STV_DEFAULT"
__nv_reservedSMEM_offset_0_alias:
	.zero		0


//--------------------- .nv.global                --------------------------
	.section	.nv.global,"aw",@nobits
.nv.global:
	.type		_ZN40_INTERNAL_31fb8881_4_k_cu_5d2ab14a_301994cute1_E,@object
	.size		_ZN40_INTERNAL_31fb8881_4_k_cu_5d2ab14a_301994cute1_E,(_ZN40_INTERNAL_31fb8881_4_k_cu_5d2ab14a_301994cuda3std3__45__cpo6cbeginE - _ZN40_INTERNAL_31fb8881_4_k_cu_5d2ab14a_301994cute1_E)
_ZN40_INTERNAL_31fb8881_4_k_cu_5d2ab14a_301994cute1_E:
	.zero		1
	.type		_ZN40_INTERNAL_31fb8881_4_k_cu_5d2ab14a_301994cuda3std3__45__cpo6cbeginE,@object
	.size		_ZN40_INTERNAL_31fb8881_4_k_cu_5d2ab14a_301994cuda3std3__45__cpo6cbeginE,(_ZN40_INTERNAL_31fb8881_4_k_cu_5d2ab14a_301994cuda3std3__48in_placeE - _ZN40_INTERNAL_31fb8881_4_k_cu_5d2ab14a_301994cuda3std3__45__cpo6cbeginE)
_ZN40_INTERNAL_31fb8881_4_k_cu_5d2ab14a_301994cuda3std3__45__cpo6cbeginE:
	.zero		1
	.type		_ZN40_INTERNAL_31fb8881_4_k_cu_5d2ab14a_301994cuda3std3__48in_placeE,@object
	.size		_ZN40_INTERNAL_31fb8881_4_k_cu_5d2ab14a_301994cuda3std3__48in_placeE,(_ZN40_INTERNAL_31fb8881_4_k_cu_5d2ab14a_301994cuda3std6ranges3__45__cpo9iter_moveE - _ZN40_INTERNAL_31fb8881_4_k_cu_5d2ab14a_301994cuda3std3__48in_placeE)
_ZN40_INTERNAL_31fb8881_4_k_cu_5d2ab14a_301994cuda3std3__48in_placeE:
	.zero		1
	.type		_ZN40_INTERNAL_31fb8881_4_k_cu_5d2ab14a_301994cuda3std6ranges3__45__cpo9iter_moveE,@object
	.size		_ZN40_INTERNAL_31fb8881_4_k_cu_5d2ab14a_301994cuda3std6ranges3__45__cpo9iter_moveE,(_ZN40_INTERNAL_31fb8881_4_k_cu_5d2ab14a_301994cuda3std3__45__cpo5beginE - _ZN40_INTERNAL_31fb8881_4_k_cu_5d2ab14a_301994cuda3std6ranges3__45__cpo9iter_moveE)
_ZN40_INTERNAL_31fb8881_4_k_cu_5d2ab14a_301994cuda3std6ranges3__45__cpo9iter_moveE:
	.zero		1
	.type		_ZN40_INTERNAL_31fb8881_4_k_cu_5d2ab14a_301994cuda3std3__45__cpo5beginE,@object
	.size		_ZN40_INTERNAL_31fb8881_4_k_cu_5d2ab14a_301994cuda3std3__45__cpo5beginE,(_ZN40_INTERNAL_31fb8881_4_k_cu_5d2ab14a_301994cuda3std3__442_GLOBAL__N__31fb8881_4_k_cu_5d2ab14a_301996ignoreE - _ZN40_INTERNAL_31fb8881_4_k_cu_5d2ab14a_301994cuda3std3__45__cpo5beginE)
_ZN40_INTERNAL_31fb8881_4_k_cu_5d2ab14a_301994cuda3std3__45__cpo5beginE:
	.zero		1
	.type		_ZN40_INTERNAL_31fb8881_4_k_cu_5d2ab14a_301994cuda3std3__442_GLOBAL__N__31fb8881_4_k_cu_5d2ab14a_301996ignoreE,@object
	.size		_ZN40_INTERNAL_31fb8881_4_k_cu_5d2ab14a_301994cuda3std3__442_GLOBAL__N__31fb8881_4_k_cu_5d2ab14a_301996ignoreE,(_ZN40_INTERNAL_31fb8881_4_k_cu_5d2ab14a_301994cute7productE - _ZN40_INTERNAL_31fb8881_4_k_cu_5d2ab14a_301994cuda3std3__442_GLOBAL__N__31fb8881_4_k_cu_5d2ab14a_301996ignoreE)
_ZN40_INTERNAL_31fb8881_4_k_cu_5d2ab14a_301994cuda3std3__442_GLOBAL__N__31fb8881_4_k_cu_5d2ab14a_301996ignoreE:
	.zero		1
	.type		_ZN40_INTERNAL_31fb8881_4_k_cu_5d2ab14a_301994cute7productE,@object
	.size		_ZN40_INTERNAL_31fb8881_4_k_cu_5d2ab14a_301994cute7productE,(_ZN40_INTERNAL_31fb8881_4_k_cu_5d2ab14a_301994cuda3std3__45__cpo3endE - _ZN40_INTERNAL_31fb8881_4_k_cu_5d2ab14a_301994cute7productE)
_ZN40_INTERNAL_31fb8881_4_k_cu_5d2ab14a_301994cute7productE:
	.zero		1
	.type		_ZN40_INTERNAL_31fb8881_4_k_cu_5d2ab14a_301994cuda3std3__45__cpo3endE,@object
	.size		_ZN40_INTERNAL_31fb8881_4_k_cu_5d2ab14a_301994cuda3std3__45__cpo3endE,(_ZN40_INTERNAL_31fb8881_4_k_cu_5d2ab14a_301994cuda3std3__419piecewise_constructE - _ZN40_INTERNAL_31fb8881_4_k_cu_5d2ab14a_301994cuda3std3__45__cpo3endE)
_ZN40_INTERNAL_31fb8881_4_k_cu_5d2ab14a_301994cuda3std3__45__cpo3endE:
	.zero		1
	.type		_ZN40_INTERNAL_31fb8881_4_k_cu_5d2ab14a_301994cuda3std3__419piecewise_constructE,@object
	.size		_ZN40_INTERNAL_31fb8881_4_k_cu_5d2ab14a_301994cuda3std3__419piecewise_constructE,(_ZN40_INTERNAL_31fb8881_4_k_cu_5d2ab14a_301994cuda3std3__45__cpo4cendE - _ZN40_INTERNAL_31fb8881_4_k_cu_5d2ab14a_301994cuda3std3__419piecewise_constructE)
_ZN40_INTERNAL_31fb8881_4_k_cu_5d2ab14a_301994cuda3std3__419piecewise_constructE:
	.zero		1
	.type		_ZN40_INTERNAL_31fb8881_4_k_cu_5d2ab14a_301994cuda3std3__45__cpo4cendE,@object
	.size		_ZN40_INTERNAL_31fb8881_4_k_cu_5d2ab14a_301994cuda3std3__45__cpo4cendE,(_ZN40_INTERNAL_31fb8881_4_k_cu_5d2ab14a_301994cuda3std6ranges3__45__cpo4swapE - _ZN40_INTERNAL_31fb8881_4_k_cu_5d2ab14a_301994cuda3std3__45__cpo4cendE)
_ZN40_INTERNAL_31fb8881_4_k_cu_5d2ab14a_301994cuda3std3__45__cpo4cendE:
	.zero		1
	.type		_ZN40_INTERNAL_31fb8881_4_k_cu_5d2ab14a_301994cuda3std6ranges3__45__cpo4swapE,@object
	.size		_ZN40_INTERNAL_31fb8881_4_k_cu_5d2ab14a_301994cuda3std6ranges3__45__cpo4swapE,(.L_8 - _ZN40_INTERNAL_31fb8881_4_k_cu_5d2ab14a_301994cuda3std6ranges3__45__cpo4swapE)
_ZN40_INTERNAL_31fb8881_4_k_cu_5d2ab14a_301994cuda3std6ranges3__45__cpo4swapE:
	.zero		1
.L_8:


//--------------------- .nv.constant0._ZN7cutlass13device_kernelINS_4gemm6kernel13GemmUniversalIN4cute5tupleIJiiiiEEENS1_10collective13CollectiveMmaINS1_34MainloopSm90TmaGmmaWarpSpecializedILi7ENS5_IJNS4_1CILi1EEESB_SB_EEENS1_35KernelTmaWarpSpecializedCooperativeEEENS5_IJNSA_ILi128EEESF_NSA_ILi32EEEEEEaNS5_IJlSB_lEEEaSI_NS4_8TiledMMAINS4_8MMA_AtomIJNS4_4SM904GMMA27MMA_64x128x32_S32S8S8_SS_TNEEEENS4_6LayoutINS5_IJNSA_ILi2EEESB_SB_EEENS5_IJSB_NSA_ILi0EEESS_EEEEENS5_IJNS4_10UnderscoreESV_SV_EEEEENS4_13SM90_TMA_LOADENS4_14ComposedLayoutINS4_7SwizzleILi1ELi4ELi3EEENS4_18smem_ptr_flag_bitsILi8EEENSP_INS5_IJNSA_ILi8EEESG_EEENS5_IJSG_SB_EEEEEEEvNS4_8identityESY_S18_vS19_EENS_8epilogue10collective6detail29Sm90TmaWarpSpecializedAdapterINS1C_15DefaultEpilogueIaSI_SI_NS1B_6thread17LinearCombinationIaLi1EiiLNS1G_9ScaleType4KindE0ELNS_15FloatRoundStyleE2EaEENS1_15EpilogueDefaultEEEEEvvEEEEvNT_6ParamsE --------------------------
	.section	.nv.constant0._ZN7cutlass13device_kernelINS_4gemm6kernel13GemmUniversalIN4cute5tupleIJiiiiEEENS1_10collective13CollectiveMmaINS1_34MainloopSm90TmaGmmaWarpSpecializedILi7ENS5_IJNS4_1CILi1EEESB_SB_EEENS1_35KernelTmaWarpSpecializedCooperativeEEENS5_IJNSA_ILi128EEESF_NSA_ILi32EEEEEEaNS5_IJlSB_lEEEaSI_NS4_8TiledMMAINS4_8MMA_AtomIJNS4_4SM904GMMA27MMA_64x128x32_S32S8S8_SS_TNEEEENS4_6LayoutINS5_IJNSA_ILi2EEESB_SB_EEENS5_IJSB_NSA_ILi0EEESS_EEEEENS5_IJNS4_10UnderscoreESV_SV_EEEEENS4_13SM90_TMA_LOADENS4_14ComposedLayoutINS4_7SwizzleILi1ELi4ELi3EEENS4_18smem_ptr_flag_bitsILi8EEENSP_INS5_IJNSA_ILi8EEESG_EEENS5_IJSG_SB_EEEEEEEvNS4_8identityESY_S18_vS19_EENS_8epilogue10collective6detail29Sm90TmaWarpSpecializedAdapterINS1C_15DefaultEpilogueIaSI_SI_NS1B_6thread17LinearCombinationIaLi1EiiLNS1G_9ScaleType4KindE0ELNS_15FloatRoundStyleE2EaEENS1_15EpilogueDefaultEEEEEvvEEEEvNT_6ParamsE,"a",@progbits
	.sectionflags	@""
	.align	4
.nv.constant0._ZN7cutlass13device_kernelINS_4gemm6kernel13GemmUniversalIN4cute5tupleIJiiiiEEENS1_10collective13CollectiveMmaINS1_34MainloopSm90TmaGmmaWarpSpecializedILi7ENS5_IJNS4_1CILi1EEESB_SB_EEENS1_35KernelTmaWarpSpecializedCooperativeEEENS5_IJNSA_ILi128EEESF_NSA_ILi32EEEEEEaNS5_IJlSB_lEEEaSI_NS4_8TiledMMAINS4_8MMA_AtomIJNS4_4SM904GMMA27MMA_64x128x32_S32S8S8_SS_TNEEEENS4_6LayoutINS5_IJNSA_ILi2EEESB_SB_EEENS5_IJSB_NSA_ILi0EEESS_EEEEENS5_IJNS4_10UnderscoreESV_SV_EEEEENS4_13SM90_TMA_LOADENS4_14ComposedLayoutINS4_7SwizzleILi1ELi4ELi3EEENS4_18smem_ptr_flag_bitsILi8EEENSP_INS5_IJNSA_ILi8EEESG_EEENS5_IJSG_SB_EEEEEEEvNS4_8identityESY_S18_vS19_EENS_8epilogue10collective6detail29Sm90TmaWarpSpecializedAdapterINS1C_15DefaultEpilogueIaSI_SI_NS1B_6thread17LinearCombinationIaLi1EiiLNS1G_9ScaleType4KindE0ELNS_15FloatRoundStyleE2EaEENS1_15EpilogueDefaultEEEEEvvEEEEvNT_6ParamsE:
	.zero		1664


//--------------------- SYMBOLS --------------------------

	.type		.nv.reservedSmem.offset0,@object
	.size		.nv.reservedSmem.offset0,0x4
	.type		__assertfail,@function
